// auto-generated by cutlass_sweep.gemm — config: {"arch": "sm_100", "cluster_m": 1, "cluster_n": 8, "dtype": "e4m3", "dtype_b": "e4m3", "layout": "nt", "stages": 0, "tile_k": 32, "tile_m": 128, "tile_n": 64}
#include "cutlass/cutlass.h"
#include "cutlass/gemm/collective/collective_builder.hpp"
#include "cutlass/gemm/device/gemm_universal_adapter.h"
#include "cutlass/gemm/kernel/gemm_universal.hpp"
#include "cutlass/epilogue/collective/collective_builder.hpp"

using ElemA = cutlass::float_e4m3_t;
using ElemB = cutlass::float_e4m3_t;
using ElemCD = cutlass::float_e4m3_t;
using Acc  = float;
using TileShape    = cute::Shape<cute::_128, cute::_64, cute::_32>;
using ClusterShape = cute::Shape<cute::_1, cute::_8, cute::_1>;

using CollectiveEpilogue = typename cutlass::epilogue::collective::CollectiveBuilder<
    cutlass::arch::Sm100, cutlass::arch::OpClassTensorOp,
    TileShape, ClusterShape,
    cutlass::epilogue::collective::EpilogueTileAuto,
    Acc, Acc,
    ElemCD, cutlass::layout::RowMajor, 128 / cutlass::sizeof_bits<ElemCD>::value,
    ElemCD, cutlass::layout::RowMajor, 128 / cutlass::sizeof_bits<ElemCD>::value,
    cutlass::epilogue::collective::EpilogueScheduleAuto
  >::CollectiveOp;

using CollectiveMainloop = typename cutlass::gemm::collective::CollectiveBuilder<
    cutlass::arch::Sm100, cutlass::arch::OpClassTensorOp,
    ElemA, cutlass::layout::RowMajor, 128 / cutlass::sizeof_bits<ElemA>::value,
    ElemB, cutlass::layout::ColumnMajor, 128 / cutlass::sizeof_bits<ElemB>::value,
    Acc,
    TileShape, ClusterShape,
    cutlass::gemm::collective::StageCountAutoCarveout<static_cast<int>(sizeof(typename CollectiveEpilogue::SharedStorage))>,
    cutlass::gemm::collective::KernelScheduleAuto
  >::CollectiveOp;

using GemmKernel = cutlass::gemm::kernel::GemmUniversal<
    cute::Shape<int,int,int,int>,
    CollectiveMainloop,
    CollectiveEpilogue
>;
using Gemm = cutlass::gemm::device::GemmUniversalAdapter<GemmKernel>;

// Force the device kernel symbol into the cubin without needing a host main.
auto* _anchor = &cutlass::device_kernel<GemmKernel>;


// ===== COMPILED SASS (sm_100a) =====

	.target	sm_100a

	.elftype	@"ET_EXEC"


//--------------------- .note.nv.tkinfo           --------------------------
	.section	.note.nv.tkinfo,"",@"SHT_NOTE"
	.sectionflags	@"SHF_NOTE_NV_TKINFO"
	.tkinfo
        /*0018*/ 	.word	0x00000002
        /*0030*/ 	.string	""
        /*0030*/ 	.string	"ptxas"
        /*0030*/ 	.string	"Cuda compilation tools, release 13.0, V13.0.88"
        /*0030*/ 	.string	"Build cuda_13.0.r13.0/compiler.36424714_0"
        /*0030*/ 	.string	"-arch sm_100a -m 64 "



//--------------------- .note.nv.cuinfo           --------------------------
	.section	.note.nv.cuinfo,"",@"SHT_NOTE"
	.sectionflags	@"SHF_NOTE_NV_CUINFO"
        /*0018*/ 	.short	0x0002
        /*001a*/ 	.short	0x0064
        /*001c*/ 	.short	0x0082
	.zero		2


//--------------------- .nv.info                  --------------------------
	.section	.nv.info,"",@"SHT_CUDA_INFO"
	.align	4


	//----- nvinfo : EIATTR_REGCOUNT
	.align		4
        /*0000*/ 	.byte	0x04, 0x2f
        /*0002*/ 	.short	(.L_19 - .L_18)
	.align		4
.L_18:
        /*0004*/ 	.word	index@(_ZN7cutlass13device_kernelINS_4gemm6kernel13GemmUniversalIN4cute5tupleIJiiiiEEENS1_10collective13CollectiveMmaINS1_35MainloopSm100TmaUmmaWarpSpecializedILi34ELi2ELi4ENS5_IJNS4_1CILi1EEENSA_ILi8EEESB_EEEEENS5_IJNSA_ILi128EEENSA_ILi64EEENSA_ILi32EEEEEENS_12float_e4m3_tENS5_IJlSB_lEEESJ_SK_NS4_8TiledMMAINS4_8MMA_AtomIJNS4_10MMA_TraitsINS4_19SM100_MMA_F8F6F4_SSEJSJ_SJ_fSF_SG_NS4_17integral_constantINS4_4UMMA5MajorELSR_0EEESS_NSP_INSQ_7ScaleInELST_0EEESU_EEEEEENS4_6LayoutINS5_IJSB_SB_SB_EEENS5_IJNSA_ILi0EEESZ_SZ_EEEEENS5_IJNS4_10UnderscoreES12_S12_EEEEENS4_23SM90_TMA_LOAD_MULTICASTENS4_14ComposedLayoutINS4_7SwizzleILi1ELi4ELi3EEENS4_18smem_ptr_flag_bitsILi8EEENSX_INS5_IJSC_SH_EEENS5_IJSH_SB_EEEEEEEvNS4_8identityENS4_13SM90_TMA_LOADES1E_vS1F_EENS_8epilogue10collective18CollectiveEpilogueINS1I_23Sm100TmaWarpSpecializedILi1ELi1ELi64ELb0ELb0EEEJSI_NS5_IJNSX_ISF_SB_EENSX_ISG_SB_EEEEESJ_SK_SJ_SK_NS1I_6fusion15FusionCallbacksIS1M_NS1Q_17LinearCombinationISJ_fSJ_fLNS_15FloatRoundStyleE2EEESI_S1P_JEEENS4_5SM1004TMEM4LOAD26SM100_TMEM_LOAD_32dp32b64xES1G_NS16_INS17_ILi2ELi4ELi3EEES1A_NSX_INS5_IJSC_SG_EEENS5_IJSG_SB_EEEEEEENS4_39AutoVectorizingCopyWithAssumedAlignmentILi128EEENS4_14SM90_TMA_STOREES24_S26_S26_EEEvvEEEEvNT_6ParamsE)
        /*0008*/ 	.word	0x00000099


	//----- nvinfo : EIATTR_FRAME_SIZE
	.align		4
.L_19:
        /*000c*/ 	.byte	0x04, 0x11
        /*000e*/ 	.short	(.L_21 - .L_20)
	.align		4
.L_20:
        /*0010*/ 	.word	index@($__internal_2_$__cuda_sm10x_tcgen05_guardrail_trap_unallocated_columns_being_dealloced)
        /*0014*/ 	.word	0x00000000


	//----- nvinfo : EIATTR_FRAME_SIZE
	.align		4
.L_21:
        /*0018*/ 	.byte	0x04, 0x11
        /*001a*/ 	.short	(.L_23 - .L_22)
	.align		4
.L_22:
        /*001c*/ 	.word	index@($__internal_1_$__cuda_sm10x_tcgen05_guardrail_trap_phase_invalid_during_alloc)
        /*0020*/ 	.word	0x00000000


	//----- nvinfo : EIATTR_FRAME_SIZE
	.align		4
.L_23:
        /*0024*/ 	.byte	0x04, 0x11
        /*0026*/ 	.short	(.L_25 - .L_24)
	.align		4
.L_24:
        /*0028*/ 	.word	index@($__internal_0_$__cuda_sm10x_tcgen05_guardrail_trap_col_being_dealloced_not_returned_by_alloc)
        /*002c*/ 	.word	0x00000000


	//----- nvinfo : EIATTR_FRAME_SIZE
	.align		4
.L_25:
        /*0030*/ 	.byte	0x04, 0x11
        /*0032*/ 	.short	(.L_27 - .L_26)
	.align		4
.L_26:
        /*0034*/ 	.word	index@(_ZN7cutlass13device_kernelINS_4gemm6kernel13GemmUniversalIN4cute5tupleIJiiiiEEENS1_10collective13CollectiveMmaINS1_35MainloopSm100TmaUmmaWarpSpecializedILi34ELi2ELi4ENS5_IJNS4_1CILi1EEENSA_ILi8EEESB_EEEEENS5_IJNSA_ILi128EEENSA_ILi64EEENSA_ILi32EEEEEENS_12float_e4m3_tENS5_IJlSB_lEEESJ_SK_NS4_8TiledMMAINS4_8MMA_AtomIJNS4_10MMA_TraitsINS4_19SM100_MMA_F8F6F4_SSEJSJ_SJ_fSF_SG_NS4_17integral_constantINS4_4UMMA5MajorELSR_0EEESS_NSP_INSQ_7ScaleInELST_0EEESU_EEEEEENS4_6LayoutINS5_IJSB_SB_SB_EEENS5_IJNSA_ILi0EEESZ_SZ_EEEEENS5_IJNS4_10UnderscoreES12_S12_EEEEENS4_23SM90_TMA_LOAD_MULTICASTENS4_14ComposedLayoutINS4_7SwizzleILi1ELi4ELi3EEENS4_18smem_ptr_flag_bitsILi8EEENSX_INS5_IJSC_SH_EEENS5_IJSH_SB_EEEEEEEvNS4_8identityENS4_13SM90_TMA_LOADES1E_vS1F_EENS_8epilogue10collective18CollectiveEpilogueINS1I_23Sm100TmaWarpSpecializedILi1ELi1ELi64ELb0ELb0EEEJSI_NS5_IJNSX_ISF_SB_EENSX_ISG_SB_EEEEESJ_SK_SJ_SK_NS1I_6fusion15FusionCallbacksIS1M_NS1Q_17LinearCombinationISJ_fSJ_fLNS_15FloatRoundStyleE2EEESI_S1P_JEEENS4_5SM1004TMEM4LOAD26SM100_TMEM_LOAD_32dp32b64xES1G_NS16_INS17_ILi2ELi4ELi3EEES1A_NSX_INS5_IJSC_SG_EEENS5_IJSG_SB_EEEEEEENS4_39AutoVectorizingCopyWithAssumedAlignmentILi128EEENS4_14SM90_TMA_STOREES24_S26_S26_EEEvvEEEEvNT_6ParamsE)
        /*0038*/ 	.word	0x00000000


	//----- nvinfo : EIATTR_MIN_STACK_SIZE
	.align		4
.L_27:
        /*003c*/ 	.byte	0x04, 0x12
        /*003e*/ 	.short	(.L_29 - .L_28)
	.align		4
.L_28:
        /*0040*/ 	.word	index@(_ZN7cutlass13device_kernelINS_4gemm6kernel13GemmUniversalIN4cute5tupleIJiiiiEEENS1_10collective13CollectiveMmaINS1_35MainloopSm100TmaUmmaWarpSpecializedILi34ELi2ELi4ENS5_IJNS4_1CILi1EEENSA_ILi8EEESB_EEEEENS5_IJNSA_ILi128EEENSA_ILi64EEENSA_ILi32EEEEEENS_12float_e4m3_tENS5_IJlSB_lEEESJ_SK_NS4_8TiledMMAINS4_8MMA_AtomIJNS4_10MMA_TraitsINS4_19SM100_MMA_F8F6F4_SSEJSJ_SJ_fSF_SG_NS4_17integral_constantINS4_4UMMA5MajorELSR_0EEESS_NSP_INSQ_7ScaleInELST_0EEESU_EEEEEENS4_6LayoutINS5_IJSB_SB_SB_EEENS5_IJNSA_ILi0EEESZ_SZ_EEEEENS5_IJNS4_10UnderscoreES12_S12_EEEEENS4_23SM90_TMA_LOAD_MULTICASTENS4_14ComposedLayoutINS4_7SwizzleILi1ELi4ELi3EEENS4_18smem_ptr_flag_bitsILi8EEENSX_INS5_IJSC_SH_EEENS5_IJSH_SB_EEEEEEEvNS4_8identityENS4_13SM90_TMA_LOADES1E_vS1F_EENS_8epilogue10collective18CollectiveEpilogueINS1I_23Sm100TmaWarpSpecializedILi1ELi1ELi64ELb0ELb0EEEJSI_NS5_IJNSX_ISF_SB_EENSX_ISG_SB_EEEEESJ_SK_SJ_SK_NS1I_6fusion15FusionCallbacksIS1M_NS1Q_17LinearCombinationISJ_fSJ_fLNS_15FloatRoundStyleE2EEESI_S1P_JEEENS4_5SM1004TMEM4LOAD26SM100_TMEM_LOAD_32dp32b64xES1G_NS16_INS17_ILi2ELi4ELi3EEES1A_NSX_INS5_IJSC_SG_EEENS5_IJSG_SB_EEEEEEENS4_39AutoVectorizingCopyWithAssumedAlignmentILi128EEENS4_14SM90_TMA_STOREES24_S26_S26_EEEvvEEEEvNT_6ParamsE)
        /*0044*/ 	.word	0x00000000
.L_29:


//--------------------- .nv.compat                --------------------------
	.section	.nv.compat,"",@"SHT_CUDA_COMPAT_INFO"
	.align	4
        /*0000*/ 	.byte	0x02, 0x09, 0x01, 0x00, 0x02, 0x02, 0x02, 0x00, 0x02, 0x05, 0x05, 0x00, 0x03, 0x07, 0x01, 0x01
        /*0010*/ 	.byte	0x02, 0x03, 0x01, 0x00, 0x02, 0x06, 0x01, 0x00, 0x04, 0x0b, 0x08, 0x00, 0x09, 0x00, 0x00, 0x00
        /*0020*/ 	.byte	0x00, 0x00, 0x00, 0x00


//--------------------- .nv.info._ZN7cutlass13device_kernelINS_4gemm6kernel13GemmUniversalIN4cute5tupleIJiiiiEEENS1_10collective13CollectiveMmaINS1_35MainloopSm100TmaUmmaWarpSpecializedILi34ELi2ELi4ENS5_IJNS4_1CILi1EEENSA_ILi8EEESB_EEEEENS5_IJNSA_ILi128EEENSA_ILi64EEENSA_ILi32EEEEEENS_12float_e4m3_tENS5_IJlSB_lEEESJ_SK_NS4_8TiledMMAINS4_8MMA_AtomIJNS4_10MMA_TraitsINS4_19SM100_MMA_F8F6F4_SSEJSJ_SJ_fSF_SG_NS4_17integral_constantINS4_4UMMA5MajorELSR_0EEESS_NSP_INSQ_7ScaleInELST_0EEESU_EEEEEENS4_6LayoutINS5_IJSB_SB_SB_EEENS5_IJNSA_ILi0EEESZ_SZ_EEEEENS5_IJNS4_10UnderscoreES12_S12_EEEEENS4_23SM90_TMA_LOAD_MULTICASTENS4_14ComposedLayoutINS4_7SwizzleILi1ELi4ELi3EEENS4_18smem_ptr_flag_bitsILi8EEENSX_INS5_IJSC_SH_EEENS5_IJSH_SB_EEEEEEEvNS4_8identityENS4_13SM90_TMA_LOADES1E_vS1F_EENS_8epilogue10collective18CollectiveEpilogueINS1I_23Sm100TmaWarpSpecializedILi1ELi1ELi64ELb0ELb0EEEJSI_NS5_IJNSX_ISF_SB_EENSX_ISG_SB_EEEEESJ_SK_SJ_SK_NS1I_6fusion15FusionCallbacksIS1M_NS1Q_17LinearCombinationISJ_fSJ_fLNS_15FloatRoundStyleE2EEESI_S1P_JEEENS4_5SM1004TMEM4LOAD26SM100_TMEM_LOAD_32dp32b64xES1G_NS16_INS17_ILi2ELi4ELi3EEES1A_NSX_INS5_IJSC_SG_EEENS5_IJSG_SB_EEEEEEENS4_39AutoVectorizingCopyWithAssumedAlignmentILi128EEENS4_14SM90_TMA_STOREES24_S26_S26_EEEvvEEEEvNT_6ParamsE --------------------------
	.section	.nv.info._ZN7cutlass13device_kernelINS_4gemm6kernel13GemmUniversalIN4cute5tupleIJiiiiEEENS1_10collective13CollectiveMmaINS1_35MainloopSm100TmaUmmaWarpSpecializedILi34ELi2ELi4ENS5_IJNS4_1CILi1EEENSA_ILi8EEESB_EEEEENS5_IJNSA_ILi128EEENSA_ILi64EEENSA_ILi32EEEEEENS_12float_e4m3_tENS5_IJlSB_lEEESJ_SK_NS4_8TiledMMAINS4_8MMA_AtomIJNS4_10MMA_TraitsINS4_19SM100_MMA_F8F6F4_SSEJSJ_SJ_fSF_SG_NS4_17integral_constantINS4_4UMMA5MajorELSR_0EEESS_NSP_INSQ_7ScaleInELST_0EEESU_EEEEEENS4_6LayoutINS5_IJSB_SB_SB_EEENS5_IJNSA_ILi0EEESZ_SZ_EEEEENS5_IJNS4_10UnderscoreES12_S12_EEEEENS4_23SM90_TMA_LOAD_MULTICASTENS4_14ComposedLayoutINS4_7SwizzleILi1ELi4ELi3EEENS4_18smem_ptr_flag_bitsILi8EEENSX_INS5_IJSC_SH_EEENS5_IJSH_SB_EEEEEEEvNS4_8identityENS4_13SM90_TMA_LOADES1E_vS1F_EENS_8epilogue10collective18CollectiveEpilogueINS1I_23Sm100TmaWarpSpecializedILi1ELi1ELi64ELb0ELb0EEEJSI_NS5_IJNSX_ISF_SB_EENSX_ISG_SB_EEEEESJ_SK_SJ_SK_NS1I_6fusion15FusionCallbacksIS1M_NS1Q_17LinearCombinationISJ_fSJ_fLNS_15FloatRoundStyleE2EEESI_S1P_JEEENS4_5SM1004TMEM4LOAD26SM100_TMEM_LOAD_32dp32b64xES1G_NS16_INS17_ILi2ELi4ELi3EEES1A_NSX_INS5_IJSC_SG_EEENS5_IJSG_SB_EEEEEEENS4_39AutoVectorizingCopyWithAssumedAlignmentILi128EEENS4_14SM90_TMA_STOREES24_S26_S26_EEEvvEEEEvNT_6ParamsE,"",@"SHT_CUDA_INFO"
	.sectionflags	@""
	.align	4


	//----- nvinfo : EIATTR_CUDA_API_VERSION
	.align		4
        /*0000*/ 	.byte	0x04, 0x37
        /*0002*/ 	.short	(.L_31 - .L_30)
.L_30:
        /*0004*/ 	.word	0x00000082


	//----- nvinfo : EIATTR_KPARAM_INFO
	.align		4
.L_31:
        /*0008*/ 	.byte	0x04, 0x17
        /*000a*/ 	.short	(.L_33 - .L_32)
.L_32:
        /*000c*/ 	.word	0x00000000
        /*0010*/ 	.short	0x0000
        /*0012*/ 	.short	0x0000
        /*0014*/ 	.byte	0x00, 0xf0, 0x01, 0x20


	//----- nvinfo : EIATTR_AT_ENTRY_FRAGMENTS
	.align		4
.L_33:
        /*0018*/ 	.byte	0x04, 0x4f
        /*001a*/ 	.short	(.L_35 - .L_34)


	//   ....[0]....
.L_34:
        /*001c*/ 	.word	0x00000006


	//----- nvinfo : EIATTR_RESERVED_SMEM_USED
	.align		4
.L_35:
        /*0020*/ 	.byte	0x01, 0x41
	.zero		2


	//----- nvinfo : EIATTR_SPARSE_MMA_MASK
	.align		4
        /*0024*/ 	.byte	0x03, 0x50
        /*0026*/ 	.short	0x0000


	//----- nvinfo : EIATTR_TCGEN05_1CTA_USED
	.align		4
        /*0028*/ 	.byte	0x01, 0x51
	.zero		2


	//----- nvinfo : EIATTR_MAXREG_COUNT
	.align		4
        /*002c*/ 	.byte	0x03, 0x1b
        /*002e*/ 	.short	0x00ff


	//----- nvinfo : EIATTR_NUM_BARRIERS
	.align		4
        /*0030*/ 	.byte	0x02, 0x4c
        /*0032*/ 	.byte	0x07
	.zero		1


	//----- nvinfo : EIATTR_EXTERNS
	.align		4
        /*0034*/ 	.byte	0x04, 0x0f
        /*0036*/ 	.short	(.L_37 - .L_36)


	//   ....[0]....
	.align		4
.L_36:
        /*0038*/ 	.word	index@(__assertfail)


	//----- nvinfo : EIATTR_MERCURY_ISA_VERSION
	.align		4
.L_37:
        /*003c*/ 	.byte	0x03, 0x5f
        /*003e*/ 	.short	0x0101


	//----- nvinfo : EIATTR_INT_WARP_WIDE_INSTR_OFFSETS
	.align		4
        /*0040*/ 	.byte	0x04, 0x31
        /*0042*/ 	.short	(.L_39 - .L_38)


	//   ....[0]....
.L_38:
        /*0044*/ 	.word	0x00005060


	//   ....[1]....
        /*0048*/ 	.word	0x00005090


	//   ....[2]....
        /*004c*/ 	.word	0x000050b0


	//   ....[3]....
        /*0050*/ 	.word	0x00005be0


	//   ....[4]....
        /*0054*/ 	.word	0x00005c90


	//----- nvinfo : EIATTR_COOP_GROUP_MASK_REGIDS
	.align		4
.L_39:
        /*0058*/ 	.byte	0x04, 0x29
        /*005a*/ 	.short	(.L_41 - .L_40)


	//   ....[0]....
.L_40:
        /*005c*/ 	.word	0xffffffff


	//   ....[1]....
        /*0060*/ 	.word	0xffffffff


	//   ....[2]....
        /*0064*/ 	.word	0xffffffff


	//   ....[3]....
        /*0068*/ 	.word	0xffffffff


	//   ....[4]....
        /*006c*/ 	.word	0xffffffff


	//   ....[5]....
        /*0070*/ 	.word	0xffffffff


	//   ....[6]....
        /*0074*/ 	.word	0xffffffff


	//   ....[7]....
        /*0078*/ 	.word	0xffffffff


	//   ....[8]....
        /*007c*/ 	.word	0xffffffff


	//   ....[9]....
        /*0080*/ 	.word	0xffffffff


	//   ....[10]....
        /*0084*/ 	.word	0xffffffff


	//   ....[11]....
        /*0088*/ 	.word	0xffffffff


	//   ....[12]....
        /*008c*/ 	.word	0xffffffff


	//   ....[13]....
        /*0090*/ 	.word	0xffffffff


	//----- nvinfo : EIATTR_COOP_GROUP_INSTR_OFFSETS
	.align		4
.L_41:
        /*0094*/ 	.byte	0x04, 0x28
        /*0096*/ 	.short	(.L_43 - .L_42)


	//   ....[0]....
.L_42:
        /*0098*/ 	.word	0x00000080


	//   ....[1]....
        /*009c*/ 	.word	0x000004e0


	//   ....[2]....
        /*00a0*/ 	.word	0x00000a80


	//   ....[3]....
        /*00a4*/ 	.word	0x00000bc0


	//   ....[4]....
        /*00a8*/ 	.word	0x00000cc0


	//   ....[5]....
        /*00ac*/ 	.word	0x00000e30


	//   ....[6]....
        /*00b0*/ 	.word	0x00000fd0


	//   ....[7]....
        /*00b4*/ 	.word	0x00001180


	//   ....[8]....
        /*00b8*/ 	.word	0x00002480


	//   ....[9]....
        /*00bc*/ 	.word	0x00004400


	//   ....[10]....
        /*00c0*/ 	.word	0x00004610


	//   ....[11]....
        /*00c4*/ 	.word	0x00004640


	//   ....[12]....
        /*00c8*/ 	.word	0x00004f40


	//   ....[13]....
        /*00cc*/ 	.word	0x00005170


	//----- nvinfo : EIATTR_VRC_CTA_INIT_COUNT
	.align		4
.L_43:
        /*00d0*/ 	.byte	0x02, 0x4a
        /*00d2*/ 	.byte	0x80
	.zero		1


	//----- nvinfo : EIATTR_SYSCALL_OFFSETS
	.align		4
        /*00d4*/ 	.byte	0x04, 0x46
        /*00d6*/ 	.short	(.L_45 - .L_44)


	//   ....[0]....
.L_44:
        /*00d8*/ 	.word	0x000067d0


	//   ....[1]....
        /*00dc*/ 	.word	0x00006910


	//   ....[2]....
        /*00e0*/ 	.word	0x000070d0


	//----- nvinfo : EIATTR_MBARRIER_INSTR_OFFSETS
	.align		4
.L_45:
        /*00e4*/ 	.byte	0x04, 0x39
        /*00e6*/ 	.short	(.L_47 - .L_46)


	//   ....[0]....
.L_46:
        /*00e8*/ 	.word	0x00000620
        /*00ec*/ 	.word	0x000000ff
        /*00f0*/ 	.word	0x00000000
        /*00f4*/ 	.short	0x0100
        /*00f6*/ 	.byte	0x04
	.zero		1


	//   ....[1]....
        /*00f8*/ 	.word	0x00000630
        /*00fc*/ 	.word	0x000000ff
        /*0100*/ 	.word	0x00000110
        /*0104*/ 	.short	0x0100
        /*0106*/ 	.byte	0x04
	.zero		1


	//   ....[2]....
        /*0108*/ 	.word	0x00000640
        /*010c*/ 	.word	0x000000ff
        /*0110*/ 	.word	0x00000008
        /*0114*/ 	.short	0x0100
        /*0116*/ 	.byte	0x04
	.zero		1


	//   ....[3]....
        /*0118*/ 	.word	0x00000650
        /*011c*/ 	.word	0x000000ff
        /*0120*/ 	.word	0x00000118
        /*0124*/ 	.short	0x0100
        /*0126*/ 	.byte	0x04
	.zero		1


	//   ....[4]....
        /*0128*/ 	.word	0x00000660
        /*012c*/ 	.word	0x000000ff
        /*0130*/ 	.word	0x00000010
        /*0134*/ 	.short	0x0100
        /*0136*/ 	.byte	0x04
	.zero		1


	//   ....[5]....
        /*0138*/ 	.word	0x00000670
        /*013c*/ 	.word	0x000000ff
        /*0140*/ 	.word	0x00000120
        /*0144*/ 	.short	0x0100
        /*0146*/ 	.byte	0x04
	.zero		1


	//   ....[6]....
        /*0148*/ 	.word	0x00000680
        /*014c*/ 	.word	0x000000ff
        /*0150*/ 	.word	0x00000018
        /*0154*/ 	.short	0x0100
        /*0156*/ 	.byte	0x04
	.zero		1


	//   ....[7]....
        /*0158*/ 	.word	0x00000690
        /*015c*/ 	.word	0x000000ff
        /*0160*/ 	.word	0x00000128
        /*0164*/ 	.short	0x0100
        /*0166*/ 	.byte	0x04
	.zero		1


	//   ....[8]....
        /*0168*/ 	.word	0x000006a0
        /*016c*/ 	.word	0x000000ff
        /*0170*/ 	.word	0x00000020
        /*0174*/ 	.short	0x0100
        /*0176*/ 	.byte	0x04
	.zero		1


	//   ....[9]....
        /*0178*/ 	.word	0x000006b0
        /*017c*/ 	.word	0x000000ff
        /*0180*/ 	.word	0x00000130
        /*0184*/ 	.short	0x0100
        /*0186*/ 	.byte	0x04
	.zero		1


	//   ....[10]....
        /*0188*/ 	.word	0x000006c0
        /*018c*/ 	.word	0x000000ff
        /*0190*/ 	.word	0x00000028
        /*0194*/ 	.short	0x0100
        /*0196*/ 	.byte	0x04
	.zero		1


	//   ....[11]....
        /*0198*/ 	.word	0x000006d0
        /*019c*/ 	.word	0x000000ff
        /*01a0*/ 	.word	0x00000138
        /*01a4*/ 	.short	0x0100
        /*01a6*/ 	.byte	0x04
	.zero		1


	//   ....[12]....
        /*01a8*/ 	.word	0x000006e0
        /*01ac*/ 	.word	0x000000ff
        /*01b0*/ 	.word	0x00000030
        /*01b4*/ 	.short	0x0100
        /*01b6*/ 	.byte	0x04
	.zero		1


	//   ....[13]....
        /*01b8*/ 	.word	0x000006f0
        /*01bc*/ 	.word	0x000000ff
        /*01c0*/ 	.word	0x00000140
        /*01c4*/ 	.short	0x0100
        /*01c6*/ 	.byte	0x04
	.zero		1


	//   ....[14]....
        /*01c8*/ 	.word	0x00000700
        /*01cc*/ 	.word	0x000000ff
        /*01d0*/ 	.word	0x00000038
        /*01d4*/ 	.short	0x0100
        /*01d6*/ 	.byte	0x04
	.zero		1


	//   ....[15]....
        /*01d8*/ 	.word	0x00000710
        /*01dc*/ 	.word	0x000000ff
        /*01e0*/ 	.word	0x00000148
        /*01e4*/ 	.short	0x0100
        /*01e6*/ 	.byte	0x04
	.zero		1


	//   ....[16]....
        /*01e8*/ 	.word	0x00000720
        /*01ec*/ 	.word	0x000000ff
        /*01f0*/ 	.word	0x00000040
        /*01f4*/ 	.short	0x0100
        /*01f6*/ 	.byte	0x04
	.zero		1


	//   ....[17]....
        /*01f8*/ 	.word	0x00000730
        /*01fc*/ 	.word	0x000000ff
        /*0200*/ 	.word	0x00000150
        /*0204*/ 	.short	0x0100
        /*0206*/ 	.byte	0x04
	.zero		1


	//   ....[18]....
        /*0208*/ 	.word	0x00000740
        /*020c*/ 	.word	0x000000ff
        /*0210*/ 	.word	0x00000048
        /*0214*/ 	.short	0x0100
        /*0216*/ 	.byte	0x04
	.zero		1


	//   ....[19]....
        /*0218*/ 	.word	0x00000750
        /*021c*/ 	.word	0x000000ff
        /*0220*/ 	.word	0x00000158
        /*0224*/ 	.short	0x0100
        /*0226*/ 	.byte	0x04
	.zero		1


	//   ....[20]....
        /*0228*/ 	.word	0x00000760
        /*022c*/ 	.word	0x000000ff
        /*0230*/ 	.word	0x00000050
        /*0234*/ 	.short	0x0100
        /*0236*/ 	.byte	0x04
	.zero		1


	//   ....[21]....
        /*0238*/ 	.word	0x00000770
        /*023c*/ 	.word	0x000000ff
        /*0240*/ 	.word	0x00000160
        /*0244*/ 	.short	0x0100
        /*0246*/ 	.byte	0x04
	.zero		1


	//   ....[22]....
        /*0248*/ 	.word	0x00000780
        /*024c*/ 	.word	0x000000ff
        /*0250*/ 	.word	0x00000058
        /*0254*/ 	.short	0x0100
        /*0256*/ 	.byte	0x04
	.zero		1


	//   ....[23]....
        /*0258*/ 	.word	0x00000790
        /*025c*/ 	.word	0x000000ff
        /*0260*/ 	.word	0x00000168
        /*0264*/ 	.short	0x0100
        /*0266*/ 	.byte	0x04
	.zero		1


	//   ....[24]....
        /*0268*/ 	.word	0x000007a0
        /*026c*/ 	.word	0x000000ff
        /*0270*/ 	.word	0x00000060
        /*0274*/ 	.short	0x0100
        /*0276*/ 	.byte	0x04
	.zero		1


	//   ....[25]....
        /*0278*/ 	.word	0x000007b0
        /*027c*/ 	.word	0x000000ff
        /*0280*/ 	.word	0x00000170
        /*0284*/ 	.short	0x0100
        /*0286*/ 	.byte	0x04
	.zero		1


	//   ....[26]....
        /*0288*/ 	.word	0x000007c0
        /*028c*/ 	.word	0x000000ff
        /*0290*/ 	.word	0x00000068
        /*0294*/ 	.short	0x0100
        /*0296*/ 	.byte	0x04
	.zero		1


	//   ....[27]....
        /*0298*/ 	.word	0x000007d0
        /*029c*/ 	.word	0x000000ff
        /*02a0*/ 	.word	0x00000178
        /*02a4*/ 	.short	0x0100
        /*02a6*/ 	.byte	0x04
	.zero		1


	//   ....[28]....
        /*02a8*/ 	.word	0x000007e0
        /*02ac*/ 	.word	0x000000ff
        /*02b0*/ 	.word	0x00000070
        /*02b4*/ 	.short	0x0100
        /*02b6*/ 	.byte	0x04
	.zero		1


	//   ....[29]....
        /*02b8*/ 	.word	0x000007f0
        /*02bc*/ 	.word	0x000000ff
        /*02c0*/ 	.word	0x00000180
        /*02c4*/ 	.short	0x0100
        /*02c6*/ 	.byte	0x04
	.zero		1


	//   ....[30]....
        /*02c8*/ 	.word	0x00000800
        /*02cc*/ 	.word	0x000000ff
        /*02d0*/ 	.word	0x00000078
        /*02d4*/ 	.short	0x0100
        /*02d6*/ 	.byte	0x04
	.zero		1


	//   ....[31]....
        /*02d8*/ 	.word	0x00000810
        /*02dc*/ 	.word	0x000000ff
        /*02e0*/ 	.word	0x00000188
        /*02e4*/ 	.short	0x0100
        /*02e6*/ 	.byte	0x04
	.zero		1


	//   ....[32]....
        /*02e8*/ 	.word	0x00000820
        /*02ec*/ 	.word	0x000000ff
        /*02f0*/ 	.word	0x00000080
        /*02f4*/ 	.short	0x0100
        /*02f6*/ 	.byte	0x04
	.zero		1


	//   ....[33]....
        /*02f8*/ 	.word	0x00000830
        /*02fc*/ 	.word	0x000000ff
        /*0300*/ 	.word	0x00000190
        /*0304*/ 	.short	0x0100
        /*0306*/ 	.byte	0x04
	.zero		1


	//   ....[34]....
        /*0308*/ 	.word	0x00000840
        /*030c*/ 	.word	0x000000ff
        /*0310*/ 	.word	0x00000088
        /*0314*/ 	.short	0x0100
        /*0316*/ 	.byte	0x04
	.zero		1


	//   ....[35]....
        /*0318*/ 	.word	0x00000850
        /*031c*/ 	.word	0x000000ff
        /*0320*/ 	.word	0x00000198
        /*0324*/ 	.short	0x0100
        /*0326*/ 	.byte	0x04
	.zero		1


	//   ....[36]....
        /*0328*/ 	.word	0x00000860
        /*032c*/ 	.word	0x000000ff
        /*0330*/ 	.word	0x00000090
        /*0334*/ 	.short	0x0100
        /*0336*/ 	.byte	0x04
	.zero		1


	//   ....[37]....
        /*0338*/ 	.word	0x00000870
        /*033c*/ 	.word	0x000000ff
        /*0340*/ 	.word	0x000001a0
        /*0344*/ 	.short	0x0100
        /*0346*/ 	.byte	0x04
	.zero		1


	//   ....[38]....
        /*0348*/ 	.word	0x00000880
        /*034c*/ 	.word	0x000000ff
        /*0350*/ 	.word	0x00000098
        /*0354*/ 	.short	0x0100
        /*0356*/ 	.byte	0x04
	.zero		1


	//   ....[39]....
        /*0358*/ 	.word	0x00000890
        /*035c*/ 	.word	0x000000ff
        /*0360*/ 	.word	0x000001a8
        /*0364*/ 	.short	0x0100
        /*0366*/ 	.byte	0x04
	.zero		1


	//   ....[40]....
        /*0368*/ 	.word	0x000008a0
        /*036c*/ 	.word	0x000000ff
        /*0370*/ 	.word	0x000000a0
        /*0374*/ 	.short	0x0100
        /*0376*/ 	.byte	0x04
	.zero		1


	//   ....[41]....
        /*0378*/ 	.word	0x000008b0
        /*037c*/ 	.word	0x000000ff
        /*0380*/ 	.word	0x000001b0
        /*0384*/ 	.short	0x0100
        /*0386*/ 	.byte	0x04
	.zero		1


	//   ....[42]....
        /*0388*/ 	.word	0x000008c0
        /*038c*/ 	.word	0x000000ff
        /*0390*/ 	.word	0x000000a8
        /*0394*/ 	.short	0x0100
        /*0396*/ 	.byte	0x04
	.zero		1


	//   ....[43]....
        /*0398*/ 	.word	0x000008d0
        /*039c*/ 	.word	0x000000ff
        /*03a0*/ 	.word	0x000001b8
        /*03a4*/ 	.short	0x0100
        /*03a6*/ 	.byte	0x04
	.zero		1


	//   ....[44]....
        /*03a8*/ 	.word	0x000008e0
        /*03ac*/ 	.word	0x000000ff
        /*03b0*/ 	.word	0x000000b0
        /*03b4*/ 	.short	0x0100
        /*03b6*/ 	.byte	0x04
	.zero		1


	//   ....[45]....
        /*03b8*/ 	.word	0x000008f0
        /*03bc*/ 	.word	0x000000ff
        /*03c0*/ 	.word	0x000001c0
        /*03c4*/ 	.short	0x0100
        /*03c6*/ 	.byte	0x04
	.zero		1


	//   ....[46]....
        /*03c8*/ 	.word	0x00000900
        /*03cc*/ 	.word	0x000000ff
        /*03d0*/ 	.word	0x000000b8
        /*03d4*/ 	.short	0x0100
        /*03d6*/ 	.byte	0x04
	.zero		1


	//   ....[47]....
        /*03d8*/ 	.word	0x00000910
        /*03dc*/ 	.word	0x000000ff
        /*03e0*/ 	.word	0x000001c8
        /*03e4*/ 	.short	0x0100
        /*03e6*/ 	.byte	0x04
	.zero		1


	//   ....[48]....
        /*03e8*/ 	.word	0x00000920
        /*03ec*/ 	.word	0x000000ff
        /*03f0*/ 	.word	0x000000c0
        /*03f4*/ 	.short	0x0100
        /*03f6*/ 	.byte	0x04
	.zero		1


	//   ....[49]....
        /*03f8*/ 	.word	0x00000930
        /*03fc*/ 	.word	0x000000ff
        /*0400*/ 	.word	0x000001d0
        /*0404*/ 	.short	0x0100
        /*0406*/ 	.byte	0x04
	.zero		1


	//   ....[50]....
        /*0408*/ 	.word	0x00000940
        /*040c*/ 	.word	0x000000ff
        /*0410*/ 	.word	0x000000c8
        /*0414*/ 	.short	0x0100
        /*0416*/ 	.byte	0x04
	.zero		1


	//   ....[51]....
        /*0418*/ 	.word	0x00000950
        /*041c*/ 	.word	0x000000ff
        /*0420*/ 	.word	0x000001d8
        /*0424*/ 	.short	0x0100
        /*0426*/ 	.byte	0x04
	.zero		1


	//   ....[52]....
        /*0428*/ 	.word	0x00000960
        /*042c*/ 	.word	0x000000ff
        /*0430*/ 	.word	0x000000d0
        /*0434*/ 	.short	0x0100
        /*0436*/ 	.byte	0x04
	.zero		1


	//   ....[53]....
        /*0438*/ 	.word	0x00000970
        /*043c*/ 	.word	0x000000ff
        /*0440*/ 	.word	0x000001e0
        /*0444*/ 	.short	0x0100
        /*0446*/ 	.byte	0x04
	.zero		1


	//   ....[54]....
        /*0448*/ 	.word	0x00000980
        /*044c*/ 	.word	0x000000ff
        /*0450*/ 	.word	0x000000d8
        /*0454*/ 	.short	0x0100
        /*0456*/ 	.byte	0x04
	.zero		1


	//   ....[55]....
        /*0458*/ 	.word	0x00000990
        /*045c*/ 	.word	0x000000ff
        /*0460*/ 	.word	0x000001e8
        /*0464*/ 	.short	0x0100
        /*0466*/ 	.byte	0x04
	.zero		1


	//   ....[56]....
        /*0468*/ 	.word	0x000009a0
        /*046c*/ 	.word	0x000000ff
        /*0470*/ 	.word	0x000000e0
        /*0474*/ 	.short	0x0100
        /*0476*/ 	.byte	0x04
	.zero		1


	//   ....[57]....
        /*0478*/ 	.word	0x000009b0
        /*047c*/ 	.word	0x000000ff
        /*0480*/ 	.word	0x000001f0
        /*0484*/ 	.short	0x0100
        /*0486*/ 	.byte	0x04
	.zero		1


	//   ....[58]....
        /*0488*/ 	.word	0x000009c0
        /*048c*/ 	.word	0x000000ff
        /*0490*/ 	.word	0x000000e8
        /*0494*/ 	.short	0x0100
        /*0496*/ 	.byte	0x04
	.zero		1


	//   ....[59]....
        /*0498*/ 	.word	0x000009d0
        /*049c*/ 	.word	0x000000ff
        /*04a0*/ 	.word	0x000001f8
        /*04a4*/ 	.short	0x0100
        /*04a6*/ 	.byte	0x04
	.zero		1


	//   ....[60]....
        /*04a8*/ 	.word	0x000009e0
        /*04ac*/ 	.word	0x000000ff
        /*04b0*/ 	.word	0x000000f0
        /*04b4*/ 	.short	0x0100
        /*04b6*/ 	.byte	0x04
	.zero		1


	//   ....[61]....
        /*04b8*/ 	.word	0x000009f0
        /*04bc*/ 	.word	0x000000ff
        /*04c0*/ 	.word	0x00000200
        /*04c4*/ 	.short	0x0100
        /*04c6*/ 	.byte	0x04
	.zero		1


	//   ....[62]....
        /*04c8*/ 	.word	0x00000a00
        /*04cc*/ 	.word	0x000000ff
        /*04d0*/ 	.word	0x000000f8
        /*04d4*/ 	.short	0x0100
        /*04d6*/ 	.byte	0x04
	.zero		1


	//   ....[63]....
        /*04d8*/ 	.word	0x00000a10
        /*04dc*/ 	.word	0x000000ff
        /*04e0*/ 	.word	0x00000208
        /*04e4*/ 	.short	0x0100
        /*04e6*/ 	.byte	0x04
	.zero		1


	//   ....[64]....
        /*04e8*/ 	.word	0x00000a20
        /*04ec*/ 	.word	0x000000ff
        /*04f0*/ 	.word	0x00000100
        /*04f4*/ 	.short	0x0100
        /*04f6*/ 	.byte	0x04
	.zero		1


	//   ....[65]....
        /*04f8*/ 	.word	0x00000a30
        /*04fc*/ 	.word	0x000000ff
        /*0500*/ 	.word	0x00000210
        /*0504*/ 	.short	0x0100
        /*0506*/ 	.byte	0x04
	.zero		1


	//   ....[66]....
        /*0508*/ 	.word	0x00000a40
        /*050c*/ 	.word	0x000000ff
        /*0510*/ 	.word	0x00000108
        /*0514*/ 	.short	0x0100
        /*0516*/ 	.byte	0x04
	.zero		1


	//   ....[67]....
        /*0518*/ 	.word	0x00000a50
        /*051c*/ 	.word	0x000000ff
        /*0520*/ 	.word	0x00000218
        /*0524*/ 	.short	0x0100
        /*0526*/ 	.byte	0x04
	.zero		1


	//   ....[68]....
        /*0528*/ 	.word	0x00000b90
        /*052c*/ 	.word	0x000000ff
        /*0530*/ 	.word	0x00000220
        /*0534*/ 	.short	0x0100
        /*0536*/ 	.byte	0x04
	.zero		1


	//   ....[69]....
        /*0538*/ 	.word	0x00000ba0
        /*053c*/ 	.word	0x000000ff
        /*0540*/ 	.word	0x00000228
        /*0544*/ 	.short	0x0100
        /*0546*/ 	.byte	0x04
	.zero		1


	//   ....[70]....
        /*0548*/ 	.word	0x00000c90
        /*054c*/ 	.word	0x000000ff
        /*0550*/ 	.word	0x00000230
        /*0554*/ 	.short	0x0100
        /*0556*/ 	.byte	0x06
	.zero		1


	//   ....[71]....
        /*0558*/ 	.word	0x00000ca0
        /*055c*/ 	.word	0x000000ff
        /*0560*/ 	.word	0x00000238
        /*0564*/ 	.short	0x0100
        /*0566*/ 	.byte	0x06
	.zero		1


	//   ....[72]....
        /*0568*/ 	.word	0x00000de0
        /*056c*/ 	.word	0x000000ff
        /*0570*/ 	.word	0x00000240
        /*0574*/ 	.short	0x0100
        /*0576*/ 	.byte	0x06
	.zero		1


	//   ....[73]....
        /*0578*/ 	.word	0x00000df0
        /*057c*/ 	.word	0x000000ff
        /*0580*/ 	.word	0x00000250
        /*0584*/ 	.short	0x0100
        /*0586*/ 	.byte	0x06
	.zero		1


	//   ....[74]....
        /*0588*/ 	.word	0x00000e00
        /*058c*/ 	.word	0x000000ff
        /*0590*/ 	.word	0x00000248
        /*0594*/ 	.short	0x0100
        /*0596*/ 	.byte	0x06
	.zero		1


	//   ....[75]....
        /*0598*/ 	.word	0x00000e10
        /*059c*/ 	.word	0x000000ff
        /*05a0*/ 	.word	0x00000258
        /*05a4*/ 	.short	0x0100
        /*05a6*/ 	.byte	0x06
	.zero		1


	//   ....[76]....
        /*05a8*/ 	.word	0x00000f40
        /*05ac*/ 	.word	0x000000ff
        /*05b0*/ 	.word	0x00000260
        /*05b4*/ 	.short	0x0100
        /*05b6*/ 	.byte	0x04
	.zero		1


	//   ....[77]....
        /*05b8*/ 	.word	0x00000f50
        /*05bc*/ 	.word	0x000000ff
        /*05c0*/ 	.word	0x00000280
        /*05c4*/ 	.short	0x0100
        /*05c6*/ 	.byte	0x04
	.zero		1


	//   ....[78]....
        /*05c8*/ 	.word	0x00000f60
        /*05cc*/ 	.word	0x000000ff
        /*05d0*/ 	.word	0x00000268
        /*05d4*/ 	.short	0x0100
        /*05d6*/ 	.byte	0x04
	.zero		1


	//   ....[79]....
        /*05d8*/ 	.word	0x00000f70
        /*05dc*/ 	.word	0x000000ff
        /*05e0*/ 	.word	0x00000288
        /*05e4*/ 	.short	0x0100
        /*05e6*/ 	.byte	0x04
	.zero		1


	//   ....[80]....
        /*05e8*/ 	.word	0x00000f80
        /*05ec*/ 	.word	0x000000ff
        /*05f0*/ 	.word	0x00000270
        /*05f4*/ 	.short	0x0100
        /*05f6*/ 	.byte	0x04
	.zero		1


	//   ....[81]....
        /*05f8*/ 	.word	0x00000f90
        /*05fc*/ 	.word	0x000000ff
        /*0600*/ 	.word	0x00000290
        /*0604*/ 	.short	0x0100
        /*0606*/ 	.byte	0x04
	.zero		1


	//   ....[82]....
        /*0608*/ 	.word	0x00000fa0
        /*060c*/ 	.word	0x000000ff
        /*0610*/ 	.word	0x00000278
        /*0614*/ 	.short	0x0100
        /*0616*/ 	.byte	0x04
	.zero		1


	//   ....[83]....
        /*0618*/ 	.word	0x00000fb0
        /*061c*/ 	.word	0x000000ff
        /*0620*/ 	.word	0x00000298
        /*0624*/ 	.short	0x0100
        /*0626*/ 	.byte	0x04
	.zero		1


	//   ....[84]....
        /*0628*/ 	.word	0x000010a0
        /*062c*/ 	.word	0x000000ff
        /*0630*/ 	.word	0x000002a0
        /*0634*/ 	.short	0x0100
        /*0636*/ 	.byte	0x04
	.zero		1


	//   ....[85]....
        /*0638*/ 	.word	0x000010b0
        /*063c*/ 	.word	0x000000ff
        /*0640*/ 	.word	0x000002b0
        /*0644*/ 	.short	0x0100
        /*0646*/ 	.byte	0x04
	.zero		1


	//   ....[86]....
        /*0648*/ 	.word	0x000010c0
        /*064c*/ 	.word	0x000000ff
        /*0650*/ 	.word	0x000002a8
        /*0654*/ 	.short	0x0100
        /*0656*/ 	.byte	0x04
	.zero		1


	//   ....[87]....
        /*0658*/ 	.word	0x000010d0
        /*065c*/ 	.word	0x000000ff
        /*0660*/ 	.word	0x000002b8
        /*0664*/ 	.short	0x0100
        /*0666*/ 	.byte	0x04
	.zero		1


	//   ....[88]....
        /*0668*/ 	.word	0x00001d30
        /*066c*/ 	.word	0x00000000
        /*0670*/ 	.word	0x000002b0
        /*0674*/ 	.short	0x010a
        /*0676*/ 	.byte	0xff
	.zero		1


	//   ....[89]....
        /*0678*/ 	.word	0x00001d60
        /*067c*/ 	.word	0x00000000
        /*0680*/ 	.word	0x000002a0
        /*0684*/ 	.short	0x0101
        /*0686*/ 	.byte	0xff
	.zero		1


	//   ....[90]....
        /*0688*/ 	.word	0x00001e10
        /*068c*/ 	.word	0x000000ff
        /*0690*/ 	.word	0x00000110
        /*0694*/ 	.short	0x010a
        /*0696*/ 	.byte	0x04
	.zero		1


	//   ....[91]....
        /*0698*/ 	.word	0x00001e90
        /*069c*/ 	.word	0x000000ff
        /*06a0*/ 	.word	0x00000110
        /*06a4*/ 	.short	0x010a
        /*06a6*/ 	.byte	0x21
	.zero		1


	//   ....[92]....
        /*06a8*/ 	.word	0x00002020
        /*06ac*/ 	.word	0x000000ff
        /*06b0*/ 	.word	0x00000110
        /*06b4*/ 	.short	0x010a
        /*06b6*/ 	.byte	0x08
	.zero		1


	//   ....[93]....
        /*06b8*/ 	.word	0x00002140
        /*06bc*/ 	.word	0x000000ff
        /*06c0*/ 	.word	0x00000238
        /*06c4*/ 	.short	0x0101
        /*06c6*/ 	.byte	0x07
	.zero		1


	//   ....[94]....
        /*06c8*/ 	.word	0x00002160
        /*06cc*/ 	.word	0x000000ff
        /*06d0*/ 	.word	0x00000110
        /*06d4*/ 	.short	0x010a
        /*06d6*/ 	.byte	0x04
	.zero		1


	//   ....[95]....
        /*06d8*/ 	.word	0x000021e0
        /*06dc*/ 	.word	0x000000ff
        /*06e0*/ 	.word	0x00000110
        /*06e4*/ 	.short	0x010a
        /*06e6*/ 	.byte	0x11
	.zero		1


	//   ....[96]....
        /*06e8*/ 	.word	0x00002370
        /*06ec*/ 	.word	0x000000ff
        /*06f0*/ 	.word	0x00000110
        /*06f4*/ 	.short	0x010a
        /*06f6*/ 	.byte	0x06
	.zero		1


	//   ....[97]....
        /*06f8*/ 	.word	0x000024b0
        /*06fc*/ 	.word	0x00000003
        /*0700*/ 	.word	0x00000240
        /*0704*/ 	.short	0x010a
        /*0706*/ 	.byte	0xff
	.zero		1


	//   ....[98]....
        /*0708*/ 	.word	0x00002600
        /*070c*/ 	.word	0x00000000
        /*0710*/ 	.word	0x00000000
        /*0714*/ 	.short	0x0101
        /*0716*/ 	.byte	0xff
	.zero		1


	//   ....[99]....
        /*0718*/ 	.word	0x00002ba0
        /*071c*/ 	.word	0x000000ff
        /*0720*/ 	.word	0x00000000
        /*0724*/ 	.short	0x010a
        /*0726*/ 	.byte	0x04
	.zero		1


	//   ....[100]....
        /*0728*/ 	.word	0x00002c30
        /*072c*/ 	.word	0x000000ff
        /*0730*/ 	.word	0x00000000
        /*0734*/ 	.short	0x010a
        /*0736*/ 	.byte	0x05
	.zero		1


	//   ....[101]....
        /*0738*/ 	.word	0x00002cc0
        /*073c*/ 	.word	0x000000ff
        /*0740*/ 	.word	0x00000000
        /*0744*/ 	.short	0x010a
        /*0746*/ 	.byte	0x05
	.zero		1


	//   ....[102]....
        /*0748*/ 	.word	0x00002d50
        /*074c*/ 	.word	0x000000ff
        /*0750*/ 	.word	0x00000000
        /*0754*/ 	.short	0x010a
        /*0756*/ 	.byte	0x05
	.zero		1


	//   ....[103]....
        /*0758*/ 	.word	0x00002de0
        /*075c*/ 	.word	0x000000ff
        /*0760*/ 	.word	0x00000000
        /*0764*/ 	.short	0x010a
        /*0766*/ 	.byte	0x05
	.zero		1


	//   ....[104]....
        /*0768*/ 	.word	0x00002e70
        /*076c*/ 	.word	0x000000ff
        /*0770*/ 	.word	0x00000000
        /*0774*/ 	.short	0x010a
        /*0776*/ 	.byte	0x05
	.zero		1


	//   ....[105]....
        /*0778*/ 	.word	0x00002f00
        /*077c*/ 	.word	0x000000ff
        /*0780*/ 	.word	0x00000000
        /*0784*/ 	.short	0x010a
        /*0786*/ 	.byte	0x05
	.zero		1


	//   ....[106]....
        /*0788*/ 	.word	0x00002f90
        /*078c*/ 	.word	0x000000ff
        /*0790*/ 	.word	0x00000000
        /*0794*/ 	.short	0x010a
        /*0796*/ 	.byte	0x05
	.zero		1


	//   ....[107]....
        /*0798*/ 	.word	0x00003020
        /*079c*/ 	.word	0x000000ff
        /*07a0*/ 	.word	0x00000000
        /*07a4*/ 	.short	0x010a
        /*07a6*/ 	.byte	0x05
	.zero		1


	//   ....[108]....
        /*07a8*/ 	.word	0x000030b0
        /*07ac*/ 	.word	0x000000ff
        /*07b0*/ 	.word	0x00000000
        /*07b4*/ 	.short	0x010a
        /*07b6*/ 	.byte	0x05
	.zero		1


	//   ....[109]....
        /*07b8*/ 	.word	0x00003140
        /*07bc*/ 	.word	0x000000ff
        /*07c0*/ 	.word	0x00000000
        /*07c4*/ 	.short	0x010a
        /*07c6*/ 	.byte	0x05
	.zero		1


	//   ....[110]....
        /*07c8*/ 	.word	0x000031d0
        /*07cc*/ 	.word	0x000000ff
        /*07d0*/ 	.word	0x00000000
        /*07d4*/ 	.short	0x010a
        /*07d6*/ 	.byte	0x05
	.zero		1


	//   ....[111]....
        /*07d8*/ 	.word	0x00003260
        /*07dc*/ 	.word	0x000000ff
        /*07e0*/ 	.word	0x00000000
        /*07e4*/ 	.short	0x010a
        /*07e6*/ 	.byte	0x05
	.zero		1


	//   ....[112]....
        /*07e8*/ 	.word	0x000032f0
        /*07ec*/ 	.word	0x000000ff
        /*07f0*/ 	.word	0x00000000
        /*07f4*/ 	.short	0x010a
        /*07f6*/ 	.byte	0x05
	.zero		1


	//   ....[113]....
        /*07f8*/ 	.word	0x00003380
        /*07fc*/ 	.word	0x000000ff
        /*0800*/ 	.word	0x00000000
        /*0804*/ 	.short	0x010a
        /*0806*/ 	.byte	0x05
	.zero		1


	//   ....[114]....
        /*0808*/ 	.word	0x00003410
        /*080c*/ 	.word	0x000000ff
        /*0810*/ 	.word	0x00000000
        /*0814*/ 	.short	0x010a
        /*0816*/ 	.byte	0x05
	.zero		1


	//   ....[115]....
        /*0818*/ 	.word	0x000034a0
        /*081c*/ 	.word	0x000000ff
        /*0820*/ 	.word	0x00000000
        /*0824*/ 	.short	0x010a
        /*0826*/ 	.byte	0x05
	.zero		1


	//   ....[116]....
        /*0828*/ 	.word	0x00003530
        /*082c*/ 	.word	0x000000ff
        /*0830*/ 	.word	0x00000000
        /*0834*/ 	.short	0x010a
        /*0836*/ 	.byte	0x05
	.zero		1


	//   ....[117]....
        /*0838*/ 	.word	0x000035c0
        /*083c*/ 	.word	0x000000ff
        /*0840*/ 	.word	0x00000000
        /*0844*/ 	.short	0x010a
        /*0846*/ 	.byte	0x05
	.zero		1


	//   ....[118]....
        /*0848*/ 	.word	0x00003650
        /*084c*/ 	.word	0x000000ff
        /*0850*/ 	.word	0x00000000
        /*0854*/ 	.short	0x010a
        /*0856*/ 	.byte	0x05
	.zero		1


	//   ....[119]....
        /*0858*/ 	.word	0x000036e0
        /*085c*/ 	.word	0x000000ff
        /*0860*/ 	.word	0x00000000
        /*0864*/ 	.short	0x010a
        /*0866*/ 	.byte	0x05
	.zero		1


	//   ....[120]....
        /*0868*/ 	.word	0x00003770
        /*086c*/ 	.word	0x000000ff
        /*0870*/ 	.word	0x00000000
        /*0874*/ 	.short	0x010a
        /*0876*/ 	.byte	0x05
	.zero		1


	//   ....[121]....
        /*0878*/ 	.word	0x00003800
        /*087c*/ 	.word	0x000000ff
        /*0880*/ 	.word	0x00000000
        /*0884*/ 	.short	0x010a
        /*0886*/ 	.byte	0x05
	.zero		1


	//   ....[122]....
        /*0888*/ 	.word	0x00003890
        /*088c*/ 	.word	0x000000ff
        /*0890*/ 	.word	0x00000000
        /*0894*/ 	.short	0x010a
        /*0896*/ 	.byte	0x05
	.zero		1


	//   ....[123]....
        /*0898*/ 	.word	0x00003920
        /*089c*/ 	.word	0x000000ff
        /*08a0*/ 	.word	0x00000000
        /*08a4*/ 	.short	0x010a
        /*08a6*/ 	.byte	0x05
	.zero		1


	//   ....[124]....
        /*08a8*/ 	.word	0x000039b0
        /*08ac*/ 	.word	0x000000ff
        /*08b0*/ 	.word	0x00000000
        /*08b4*/ 	.short	0x010a
        /*08b6*/ 	.byte	0x05
	.zero		1


	//   ....[125]....
        /*08b8*/ 	.word	0x00003a40
        /*08bc*/ 	.word	0x000000ff
        /*08c0*/ 	.word	0x00000000
        /*08c4*/ 	.short	0x010a
        /*08c6*/ 	.byte	0x05
	.zero		1


	//   ....[126]....
        /*08c8*/ 	.word	0x00003ad0
        /*08cc*/ 	.word	0x000000ff
        /*08d0*/ 	.word	0x00000000
        /*08d4*/ 	.short	0x010a
        /*08d6*/ 	.byte	0x05
	.zero		1


	//   ....[127]....
        /*08d8*/ 	.word	0x00003b60
        /*08dc*/ 	.word	0x000000ff
        /*08e0*/ 	.word	0x00000000
        /*08e4*/ 	.short	0x010a
        /*08e6*/ 	.byte	0x05
	.zero		1


	//   ....[128]....
        /*08e8*/ 	.word	0x00003bf0
        /*08ec*/ 	.word	0x000000ff
        /*08f0*/ 	.word	0x00000000
        /*08f4*/ 	.short	0x010a
        /*08f6*/ 	.byte	0x05
	.zero		1


	//   ....[129]....
        /*08f8*/ 	.word	0x00003c80
        /*08fc*/ 	.word	0x000000ff
        /*0900*/ 	.word	0x00000000
        /*0904*/ 	.short	0x010a
        /*0906*/ 	.byte	0x05
	.zero		1


	//   ....[130]....
        /*0908*/ 	.word	0x00003d10
        /*090c*/ 	.word	0x000000ff
        /*0910*/ 	.word	0x00000000
        /*0914*/ 	.short	0x010a
        /*0916*/ 	.byte	0x05
	.zero		1


	//   ....[131]....
        /*0918*/ 	.word	0x00003da0
        /*091c*/ 	.word	0x000000ff
        /*0920*/ 	.word	0x00000000
        /*0924*/ 	.short	0x010a
        /*0926*/ 	.byte	0x05
	.zero		1


	//   ....[132]....
        /*0928*/ 	.word	0x00003e40
        /*092c*/ 	.word	0x00000000
        /*0930*/ 	.word	0x00000000
        /*0934*/ 	.short	0x010a
        /*0936*/ 	.byte	0xff
	.zero		1


	//   ....[133]....
        /*0938*/ 	.word	0x00003f60
        /*093c*/ 	.word	0x00000002
        /*0940*/ 	.word	0x000002a0
        /*0944*/ 	.short	0x010a
        /*0946*/ 	.byte	0xff
	.zero		1


	//   ....[134]....
        /*0948*/ 	.word	0x00003fd0
        /*094c*/ 	.word	0x00000002
        /*0950*/ 	.word	0x00000000
        /*0954*/ 	.short	0x0101
        /*0956*/ 	.byte	0xff
	.zero		1


	//   ....[135]....
        /*0958*/ 	.word	0x00003ff0
        /*095c*/ 	.word	0x000000ff
        /*0960*/ 	.word	0x00000250
        /*0964*/ 	.short	0x010a
        /*0966*/ 	.byte	0x04
	.zero		1


	//   ....[136]....
        /*0968*/ 	.word	0x00004110
        /*096c*/ 	.word	0x00000002
        /*0970*/ 	.word	0x00000240
        /*0974*/ 	.short	0x010a
        /*0976*/ 	.byte	0xff
	.zero		1


	//   ....[137]....
        /*0978*/ 	.word	0x00004210
        /*097c*/ 	.word	0x00000002
        /*0980*/ 	.word	0x00000000
        /*0984*/ 	.short	0x0101
        /*0986*/ 	.byte	0xff
	.zero		1


	//   ....[138]....
        /*0988*/ 	.word	0x000042a0
        /*098c*/ 	.word	0x000000ff
        /*0990*/ 	.word	0x00000250
        /*0994*/ 	.short	0x0106
        /*0996*/ 	.byte	0x04
	.zero		1


	//   ....[139]....
        /*0998*/ 	.word	0x000042c0
        /*099c*/ 	.word	0x000000ff
        /*09a0*/ 	.word	0x00000250
        /*09a4*/ 	.short	0x010a
        /*09a6*/ 	.byte	0x04
	.zero		1


	//   ....[140]....
        /*09a8*/ 	.word	0x00004350
        /*09ac*/ 	.word	0x000000ff
        /*09b0*/ 	.word	0x00000250
        /*09b4*/ 	.short	0x0106
        /*09b6*/ 	.byte	0x07
	.zero		1


	//   ....[141]....
        /*09b8*/ 	.word	0x00004390
        /*09bc*/ 	.word	0x00000000
        /*09c0*/ 	.word	0x00000250
        /*09c4*/ 	.short	0x010a
        /*09c6*/ 	.byte	0xff
	.zero		1


	//   ....[142]....
        /*09c8*/ 	.word	0x00004880
        /*09cc*/ 	.word	0x00000000
        /*09d0*/ 	.word	0x00000240
        /*09d4*/ 	.short	0x010a
        /*09d6*/ 	.byte	0xff
	.zero		1


	//   ....[143]....
        /*09d8*/ 	.word	0x00004980
        /*09dc*/ 	.word	0x00000003
        /*09e0*/ 	.word	0x00000000
        /*09e4*/ 	.short	0x0101
        /*09e6*/ 	.byte	0xff
	.zero		1


	//   ....[144]....
        /*09e8*/ 	.word	0x00004990
        /*09ec*/ 	.word	0x000000ff
        /*09f0*/ 	.word	0x00000000
        /*09f4*/ 	.short	0x010a
        /*09f6*/ 	.byte	0x04
	.zero		1


	//   ....[145]....
        /*09f8*/ 	.word	0x000049b0
        /*09fc*/ 	.word	0x000000ff
        /*0a00*/ 	.word	0x00000280
        /*0a04*/ 	.short	0x010a
        /*0a06*/ 	.byte	0x12
	.zero		1


	//   ....[146]....
        /*0a08*/ 	.word	0x00004a90
        /*0a0c*/ 	.word	0x000000ff
        /*0a10*/ 	.word	0x00000000
        /*0a14*/ 	.short	0x010a
        /*0a16*/ 	.byte	0x06
	.zero		1


	//   ....[147]....
        /*0a18*/ 	.word	0x00004b90
        /*0a1c*/ 	.word	0x000000ff
        /*0a20*/ 	.word	0x00000000
        /*0a24*/ 	.short	0x010a
        /*0a26*/ 	.byte	0x04
	.zero		1


	//   ....[148]....
        /*0a28*/ 	.word	0x00004d70
        /*0a2c*/ 	.word	0x000000ff
        /*0a30*/ 	.word	0x00000000
        /*0a34*/ 	.short	0x010a
        /*0a36*/ 	.byte	0x04
	.zero		1


	//   ....[149]....
        /*0a38*/ 	.word	0x00004e00
        /*0a3c*/ 	.word	0x000000ff
        /*0a40*/ 	.word	0x00000000
        /*0a44*/ 	.short	0x010a
        /*0a46*/ 	.byte	0x05
	.zero		1


	//   ....[150]....
        /*0a48*/ 	.word	0x00004e90
        /*0a4c*/ 	.word	0x000000ff
        /*0a50*/ 	.word	0x00000000
        /*0a54*/ 	.short	0x010a
        /*0a56*/ 	.byte	0x05
	.zero		1


	//   ....[151]....
        /*0a58*/ 	.word	0x00004f20
        /*0a5c*/ 	.word	0x000000ff
        /*0a60*/ 	.word	0x00000000
        /*0a64*/ 	.short	0x010a
        /*0a66*/ 	.byte	0x04
	.zero		1


	//   ....[152]....
        /*0a68*/ 	.word	0x000053c0
        /*0a6c*/ 	.word	0x00000007
        /*0a70*/ 	.word	0x00000240
        /*0a74*/ 	.short	0x010a
        /*0a76*/ 	.byte	0xff
	.zero		1


	//   ....[153]....
        /*0a78*/ 	.word	0x00005530
        /*0a7c*/ 	.word	0x00000000
        /*0a80*/ 	.word	0x00000000
        /*0a84*/ 	.short	0x0101
        /*0a86*/ 	.byte	0xff
	.zero		1


	//   ....[154]....
        /*0a88*/ 	.word	0x000059a0
        /*0a8c*/ 	.word	0x000000ff
        /*0a90*/ 	.word	0x00000238
        /*0a94*/ 	.short	0x010a
        /*0a96*/ 	.byte	0x11
	.zero		1


	//   ....[155]....
        /*0a98*/ 	.word	0x00005b20
        /*0a9c*/ 	.word	0x000000ff
        /*0aa0*/ 	.word	0x00000228
        /*0aa4*/ 	.short	0x010a
        /*0aa6*/ 	.byte	0x11
	.zero		1


	//   ....[156]....
        /*0aa8*/ 	.word	0x00005d30
        /*0aac*/ 	.word	0x000000ff
        /*0ab0*/ 	.word	0x00000220
        /*0ab4*/ 	.short	0x010b
        /*0ab6*/ 	.byte	0x11
	.zero		1


	//   ....[157]....
        /*0ab8*/ 	.word	0x00005d40
        /*0abc*/ 	.word	0x000000ff
        /*0ac0*/ 	.word	0x00000000
        /*0ac4*/ 	.short	0x0101
        /*0ac6*/ 	.byte	0x1b
	.zero		1


	//   ....[158]....
        /*0ac8*/ 	.word	0x00005d80
        /*0acc*/ 	.word	0x00000000
        /*0ad0*/ 	.word	0x00000228
        /*0ad4*/ 	.short	0x010a
        /*0ad6*/ 	.byte	0xff
	.zero		1


	//   ....[159]....
        /*0ad8*/ 	.word	0x00006090
        /*0adc*/ 	.word	0x00000003
        /*0ae0*/ 	.word	0x00000240
        /*0ae4*/ 	.short	0x010a
        /*0ae6*/ 	.byte	0xff
	.zero		1


	//   ....[160]....
        /*0ae8*/ 	.word	0x00006210
        /*0aec*/ 	.word	0x00000000
        /*0af0*/ 	.word	0x00000000
        /*0af4*/ 	.short	0x0101
        /*0af6*/ 	.byte	0xff
	.zero		1


	//   ....[161]....
        /*0af8*/ 	.word	0x00006cb0
        /*0afc*/ 	.word	0x000000ff
        /*0b00*/ 	.word	0x00000220
        /*0b04*/ 	.short	0x010a
        /*0b06*/ 	.byte	0x2c
	.zero		1


	//   ....[162]....
        /*0b08*/ 	.word	0x00006cc0
        /*0b0c*/ 	.word	0x00000016
        /*0b10*/ 	.word	0x00000260
        /*0b14*/ 	.short	0x010a
        /*0b16*/ 	.byte	0xff
	.zero		1


	//   ....[163]....
        /*0b18*/ 	.word	0x00006e50
        /*0b1c*/ 	.word	0x000000ff
        /*0b20*/ 	.word	0x00000220
        /*0b24*/ 	.short	0x010a
        /*0b26*/ 	.byte	0x2c
	.zero		1


	//   ....[164]....
        /*0b28*/ 	.word	0x00006f50
        /*0b2c*/ 	.word	0x000000ff
        /*0b30*/ 	.word	0x00000000
        /*0b34*/ 	.short	0x0101
        /*0b36*/ 	.byte	0x04
	.zero		1


	//   ....[165]....
        /*0b38*/ 	.word	0x00006fb0
        /*0b3c*/ 	.word	0x00000016
        /*0b40*/ 	.word	0x00000260
        /*0b44*/ 	.short	0x010a
        /*0b46*/ 	.byte	0xff
	.zero		1


	//   ....[166]....
        /*0b48*/ 	.word	0x00007610
        /*0b4c*/ 	.word	0x000000ff
        /*0b50*/ 	.word	0x00000000
        /*0b54*/ 	.short	0x0101
        /*0b56*/ 	.byte	0x04
	.zero		1


	//   ....[167]....
        /*0b58*/ 	.word	0x00008410
        /*0b5c*/ 	.word	0x00000000
        /*0b60*/ 	.word	0x000002b0
        /*0b64*/ 	.short	0x010a
        /*0b66*/ 	.byte	0xff
	.zero		1


	//   ....[168]....
        /*0b68*/ 	.word	0x00008470
        /*0b6c*/ 	.word	0x00000000
        /*0b70*/ 	.word	0x00000110
        /*0b74*/ 	.short	0x010a
        /*0b76*/ 	.byte	0xff
	.zero		1


	//   ....[169]....
        /*0b78*/ 	.word	0x000084d0
        /*0b7c*/ 	.word	0x00000000
        /*0b80*/ 	.word	0x00000110
        /*0b84*/ 	.short	0x010a
        /*0b86*/ 	.byte	0xff
	.zero		1


	//   ....[170]....
        /*0b88*/ 	.word	0x00008520
        /*0b8c*/ 	.word	0x00000003
        /*0b90*/ 	.word	0x00000240
        /*0b94*/ 	.short	0x010a
        /*0b96*/ 	.byte	0xff
	.zero		1


	//   ....[171]....
        /*0b98*/ 	.word	0x00008580
        /*0b9c*/ 	.word	0x00000000
        /*0ba0*/ 	.word	0x00000000
        /*0ba4*/ 	.short	0x010a
        /*0ba6*/ 	.byte	0xff
	.zero		1


	//   ....[172]....
        /*0ba8*/ 	.word	0x000085e0
        /*0bac*/ 	.word	0x00000000
        /*0bb0*/ 	.word	0x00000000
        /*0bb4*/ 	.short	0x010a
        /*0bb6*/ 	.byte	0xff
	.zero		1


	//   ....[173]....
        /*0bb8*/ 	.word	0x00008640
        /*0bbc*/ 	.word	0x00000000
        /*0bc0*/ 	.word	0x00000000
        /*0bc4*/ 	.short	0x010a
        /*0bc6*/ 	.byte	0xff
	.zero		1


	//   ....[174]....
        /*0bc8*/ 	.word	0x000086a0
        /*0bcc*/ 	.word	0x00000000
        /*0bd0*/ 	.word	0x00000000
        /*0bd4*/ 	.short	0x010a
        /*0bd6*/ 	.byte	0xff
	.zero		1


	//   ....[175]....
        /*0bd8*/ 	.word	0x00008700
        /*0bdc*/ 	.word	0x00000000
        /*0be0*/ 	.word	0x00000000
        /*0be4*/ 	.short	0x010a
        /*0be6*/ 	.byte	0xff
	.zero		1


	//   ....[176]....
        /*0be8*/ 	.word	0x00008760
        /*0bec*/ 	.word	0x00000000
        /*0bf0*/ 	.word	0x00000000
        /*0bf4*/ 	.short	0x010a
        /*0bf6*/ 	.byte	0xff
	.zero		1


	//   ....[177]....
        /*0bf8*/ 	.word	0x000087c0
        /*0bfc*/ 	.word	0x00000000
        /*0c00*/ 	.word	0x00000000
        /*0c04*/ 	.short	0x010a
        /*0c06*/ 	.byte	0xff
	.zero		1


	//   ....[178]....
        /*0c08*/ 	.word	0x00008820
        /*0c0c*/ 	.word	0x00000000
        /*0c10*/ 	.word	0x00000000
        /*0c14*/ 	.short	0x010a
        /*0c16*/ 	.byte	0xff
	.zero		1


	//   ....[179]....
        /*0c18*/ 	.word	0x00008880
        /*0c1c*/ 	.word	0x00000000
        /*0c20*/ 	.word	0x00000000
        /*0c24*/ 	.short	0x010a
        /*0c26*/ 	.byte	0xff
	.zero		1


	//   ....[180]....
        /*0c28*/ 	.word	0x000088e0
        /*0c2c*/ 	.word	0x00000000
        /*0c30*/ 	.word	0x00000000
        /*0c34*/ 	.short	0x010a
        /*0c36*/ 	.byte	0xff
	.zero		1


	//   ....[181]....
        /*0c38*/ 	.word	0x00008940
        /*0c3c*/ 	.word	0x00000000
        /*0c40*/ 	.word	0x00000000
        /*0c44*/ 	.short	0x010a
        /*0c46*/ 	.byte	0xff
	.zero		1


	//   ....[182]....
        /*0c48*/ 	.word	0x000089a0
        /*0c4c*/ 	.word	0x00000000
        /*0c50*/ 	.word	0x00000000
        /*0c54*/ 	.short	0x010a
        /*0c56*/ 	.byte	0xff
	.zero		1


	//   ....[183]....
        /*0c58*/ 	.word	0x00008a00
        /*0c5c*/ 	.word	0x00000000
        /*0c60*/ 	.word	0x00000000
        /*0c64*/ 	.short	0x010a
        /*0c66*/ 	.byte	0xff
	.zero		1


	//   ....[184]....
        /*0c68*/ 	.word	0x00008a60
        /*0c6c*/ 	.word	0x00000000
        /*0c70*/ 	.word	0x00000000
        /*0c74*/ 	.short	0x010a
        /*0c76*/ 	.byte	0xff
	.zero		1


	//   ....[185]....
        /*0c78*/ 	.word	0x00008ac0
        /*0c7c*/ 	.word	0x00000000
        /*0c80*/ 	.word	0x00000000
        /*0c84*/ 	.short	0x010a
        /*0c86*/ 	.byte	0xff
	.zero		1


	//   ....[186]....
        /*0c88*/ 	.word	0x00008b20
        /*0c8c*/ 	.word	0x00000000
        /*0c90*/ 	.word	0x00000000
        /*0c94*/ 	.short	0x010a
        /*0c96*/ 	.byte	0xff
	.zero		1


	//   ....[187]....
        /*0c98*/ 	.word	0x00008b80
        /*0c9c*/ 	.word	0x00000000
        /*0ca0*/ 	.word	0x00000000
        /*0ca4*/ 	.short	0x010a
        /*0ca6*/ 	.byte	0xff
	.zero		1


	//   ....[188]....
        /*0ca8*/ 	.word	0x00008be0
        /*0cac*/ 	.word	0x00000000
        /*0cb0*/ 	.word	0x00000000
        /*0cb4*/ 	.short	0x010a
        /*0cb6*/ 	.byte	0xff
	.zero		1


	//   ....[189]....
        /*0cb8*/ 	.word	0x00008c40
        /*0cbc*/ 	.word	0x00000000
        /*0cc0*/ 	.word	0x00000000
        /*0cc4*/ 	.short	0x010a
        /*0cc6*/ 	.byte	0xff
	.zero		1


	//   ....[190]....
        /*0cc8*/ 	.word	0x00008ca0
        /*0ccc*/ 	.word	0x00000000
        /*0cd0*/ 	.word	0x00000000
        /*0cd4*/ 	.short	0x010a
        /*0cd6*/ 	.byte	0xff
	.zero		1


	//   ....[191]....
        /*0cd8*/ 	.word	0x00008d00
        /*0cdc*/ 	.word	0x00000000
        /*0ce0*/ 	.word	0x00000000
        /*0ce4*/ 	.short	0x010a
        /*0ce6*/ 	.byte	0xff
	.zero		1


	//   ....[192]....
        /*0ce8*/ 	.word	0x00008d60
        /*0cec*/ 	.word	0x00000000
        /*0cf0*/ 	.word	0x00000000
        /*0cf4*/ 	.short	0x010a
        /*0cf6*/ 	.byte	0xff
	.zero		1


	//   ....[193]....
        /*0cf8*/ 	.word	0x00008dc0
        /*0cfc*/ 	.word	0x00000000
        /*0d00*/ 	.word	0x00000000
        /*0d04*/ 	.short	0x010a
        /*0d06*/ 	.byte	0xff
	.zero		1


	//   ....[194]....
        /*0d08*/ 	.word	0x00008e20
        /*0d0c*/ 	.word	0x00000000
        /*0d10*/ 	.word	0x00000000
        /*0d14*/ 	.short	0x010a
        /*0d16*/ 	.byte	0xff
	.zero		1


	//   ....[195]....
        /*0d18*/ 	.word	0x00008e80
        /*0d1c*/ 	.word	0x00000000
        /*0d20*/ 	.word	0x00000000
        /*0d24*/ 	.short	0x010a
        /*0d26*/ 	.byte	0xff
	.zero		1


	//   ....[196]....
        /*0d28*/ 	.word	0x00008ee0
        /*0d2c*/ 	.word	0x00000000
        /*0d30*/ 	.word	0x00000000
        /*0d34*/ 	.short	0x010a
        /*0d36*/ 	.byte	0xff
	.zero		1


	//   ....[197]....
        /*0d38*/ 	.word	0x00008f40
        /*0d3c*/ 	.word	0x00000000
        /*0d40*/ 	.word	0x00000000
        /*0d44*/ 	.short	0x010a
        /*0d46*/ 	.byte	0xff
	.zero		1


	//   ....[198]....
        /*0d48*/ 	.word	0x00008fa0
        /*0d4c*/ 	.word	0x00000000
        /*0d50*/ 	.word	0x00000000
        /*0d54*/ 	.short	0x010a
        /*0d56*/ 	.byte	0xff
	.zero		1


	//   ....[199]....
        /*0d58*/ 	.word	0x00009000
        /*0d5c*/ 	.word	0x00000000
        /*0d60*/ 	.word	0x00000000
        /*0d64*/ 	.short	0x010a
        /*0d66*/ 	.byte	0xff
	.zero		1


	//   ....[200]....
        /*0d68*/ 	.word	0x00009060
        /*0d6c*/ 	.word	0x00000000
        /*0d70*/ 	.word	0x00000000
        /*0d74*/ 	.short	0x010a
        /*0d76*/ 	.byte	0xff
	.zero		1


	//   ....[201]....
        /*0d78*/ 	.word	0x000090c0
        /*0d7c*/ 	.word	0x00000000
        /*0d80*/ 	.word	0x00000000
        /*0d84*/ 	.short	0x010a
        /*0d86*/ 	.byte	0xff
	.zero		1


	//   ....[202]....
        /*0d88*/ 	.word	0x00009120
        /*0d8c*/ 	.word	0x00000000
        /*0d90*/ 	.word	0x00000000
        /*0d94*/ 	.short	0x010a
        /*0d96*/ 	.byte	0xff
	.zero		1


	//   ....[203]....
        /*0d98*/ 	.word	0x00009180
        /*0d9c*/ 	.word	0x00000000
        /*0da0*/ 	.word	0x00000000
        /*0da4*/ 	.short	0x010a
        /*0da6*/ 	.byte	0xff
	.zero		1


	//   ....[204]....
        /*0da8*/ 	.word	0x000091d0
        /*0dac*/ 	.word	0x00000002
        /*0db0*/ 	.word	0x000002a0
        /*0db4*/ 	.short	0x010a
        /*0db6*/ 	.byte	0xff
	.zero		1


	//   ....[205]....
        /*0db8*/ 	.word	0x00009230
        /*0dbc*/ 	.word	0x00000002
        /*0dc0*/ 	.word	0x00000250
        /*0dc4*/ 	.short	0x010a
        /*0dc6*/ 	.byte	0xff
	.zero		1


	//   ....[206]....
        /*0dc8*/ 	.word	0x00009280
        /*0dcc*/ 	.word	0x00000002
        /*0dd0*/ 	.word	0x00000240
        /*0dd4*/ 	.short	0x010a
        /*0dd6*/ 	.byte	0xff
	.zero		1


	//   ....[207]....
        /*0dd8*/ 	.word	0x000092e0
        /*0ddc*/ 	.word	0x00000000
        /*0de0*/ 	.word	0x00000250
        /*0de4*/ 	.short	0x010a
        /*0de6*/ 	.byte	0xff
	.zero		1


	//   ....[208]....
        /*0de8*/ 	.word	0x00009330
        /*0dec*/ 	.word	0x00000000
        /*0df0*/ 	.word	0x00000240
        /*0df4*/ 	.short	0x010a
        /*0df6*/ 	.byte	0xff
	.zero		1


	//   ....[209]....
        /*0df8*/ 	.word	0x00009390
        /*0dfc*/ 	.word	0x00000002
        /*0e00*/ 	.word	0x00000280
        /*0e04*/ 	.short	0x010a
        /*0e06*/ 	.byte	0xff
	.zero		1


	//   ....[210]....
        /*0e08*/ 	.word	0x000093f0
        /*0e0c*/ 	.word	0x00000000
        /*0e10*/ 	.word	0x00000000
        /*0e14*/ 	.short	0x010a
        /*0e16*/ 	.byte	0xff
	.zero		1


	//   ....[211]....
        /*0e18*/ 	.word	0x00009450
        /*0e1c*/ 	.word	0x00000000
        /*0e20*/ 	.word	0x00000000
        /*0e24*/ 	.short	0x010a
        /*0e26*/ 	.byte	0xff
	.zero		1


	//   ....[212]....
        /*0e28*/ 	.word	0x000094b0
        /*0e2c*/ 	.word	0x00000000
        /*0e30*/ 	.word	0x00000000
        /*0e34*/ 	.short	0x010a
        /*0e36*/ 	.byte	0xff
	.zero		1


	//   ....[213]....
        /*0e38*/ 	.word	0x00009510
        /*0e3c*/ 	.word	0x00000000
        /*0e40*/ 	.word	0x00000000
        /*0e44*/ 	.short	0x010a
        /*0e46*/ 	.byte	0xff
	.zero		1


	//   ....[214]....
        /*0e48*/ 	.word	0x00009570
        /*0e4c*/ 	.word	0x00000000
        /*0e50*/ 	.word	0x00000000
        /*0e54*/ 	.short	0x010a
        /*0e56*/ 	.byte	0xff
	.zero		1


	//   ....[215]....
        /*0e58*/ 	.word	0x000095c0
        /*0e5c*/ 	.word	0x00000007
        /*0e60*/ 	.word	0x00000240
        /*0e64*/ 	.short	0x010a
        /*0e66*/ 	.byte	0xff
	.zero		1


	//   ....[216]....
        /*0e68*/ 	.word	0x00009620
        /*0e6c*/ 	.word	0x00000000
        /*0e70*/ 	.word	0x00000238
        /*0e74*/ 	.short	0x010a
        /*0e76*/ 	.byte	0xff
	.zero		1


	//   ....[217]....
        /*0e78*/ 	.word	0x00009680
        /*0e7c*/ 	.word	0x00000000
        /*0e80*/ 	.word	0x00000228
        /*0e84*/ 	.short	0x010a
        /*0e86*/ 	.byte	0xff
	.zero		1


	//   ....[218]....
        /*0e88*/ 	.word	0x000096d0
        /*0e8c*/ 	.word	0x00000003
        /*0e90*/ 	.word	0x00000240
        /*0e94*/ 	.short	0x010a
        /*0e96*/ 	.byte	0xff
	.zero		1


	//   ....[219]....
        /*0e98*/ 	.word	0x00009730
        /*0e9c*/ 	.word	0x00000000
        /*0ea0*/ 	.word	0x00000220
        /*0ea4*/ 	.short	0x010a
        /*0ea6*/ 	.byte	0xff
	.zero		1


	//   ....[220]....
        /*0ea8*/ 	.word	0x00009780
        /*0eac*/ 	.word	0x00000016
        /*0eb0*/ 	.word	0x00000260
        /*0eb4*/ 	.short	0x010a
        /*0eb6*/ 	.byte	0xff
	.zero		1


	//----- nvinfo : EIATTR_NUM_MBARRIERS
	.align		4
.L_47:
        /*0eb8*/ 	.byte	0x03, 0x38
        /*0eba*/ 	.short	0x0058


	//----- nvinfo : EIATTR_EXIT_INSTR_OFFSETS
	.align		4
        /*0ebc*/ 	.byte	0x04, 0x1c
        /*0ebe*/ 	.short	(.L_49 - .L_48)


	//   ....[0]....
.L_48:
        /*0ec0*/ 	.word	0x00003e70


	//   ....[1]....
        /*0ec4*/ 	.word	0x00004360


	//   ....[2]....
        /*0ec8*/ 	.word	0x000043c0


	//   ....[3]....
        /*0ecc*/ 	.word	0x00005180


	//   ....[4]....
        /*0ed0*/ 	.word	0x00005db0


	//   ....[5]....
        /*0ed4*/ 	.word	0x00005df0


	//   ....[6]....
        /*0ed8*/ 	.word	0x00008400


	//----- nvinfo : EIATTR_MAX_THREADS
	.align		4
.L_49:
        /*0edc*/ 	.byte	0x04, 0x05
        /*0ede*/ 	.short	(.L_51 - .L_50)
.L_50:
        /*0ee0*/ 	.word	0x00000100
        /*0ee4*/ 	.word	0x00000001
        /*0ee8*/ 	.word	0x00000001


	//----- nvinfo : EIATTR_CRS_STACK_SIZE
	.align		4
.L_51:
        /*0eec*/ 	.byte	0x04, 0x1e
        /*0eee*/ 	.short	(.L_53 - .L_52)
.L_52:
        /*0ef0*/ 	.word	0x00000000


	//----- nvinfo : EIATTR_CBANK_PARAM_SIZE
	.align		4
.L_53:
        /*0ef4*/ 	.byte	0x03, 0x19
        /*0ef6*/ 	.short	0x0800


	//----- nvinfo : EIATTR_PARAM_CBANK
	.align		4
        /*0ef8*/ 	.byte	0x04, 0x0a
        /*0efa*/ 	.short	(.L_55 - .L_54)
	.align		4
.L_54:
        /*0efc*/ 	.word	index@(.nv.constant0._ZN7cutlass13device_kernelINS_4gemm6kernel13GemmUniversalIN4cute5tupleIJiiiiEEENS1_10collective13CollectiveMmaINS1_35MainloopSm100TmaUmmaWarpSpecializedILi34ELi2ELi4ENS5_IJNS4_1CILi1EEENSA_ILi8EEESB_EEEEENS5_IJNSA_ILi128EEENSA_ILi64EEENSA_ILi32EEEEEENS_12float_e4m3_tENS5_IJlSB_lEEESJ_SK_NS4_8TiledMMAINS4_8MMA_AtomIJNS4_10MMA_TraitsINS4_19SM100_MMA_F8F6F4_SSEJSJ_SJ_fSF_SG_NS4_17integral_constantINS4_4UMMA5MajorELSR_0EEESS_NSP_INSQ_7ScaleInELST_0EEESU_EEEEEENS4_6LayoutINS5_IJSB_SB_SB_EEENS5_IJNSA_ILi0EEESZ_SZ_EEEEENS5_IJNS4_10UnderscoreES12_S12_EEEEENS4_23SM90_TMA_LOAD_MULTICASTENS4_14ComposedLayoutINS4_7SwizzleILi1ELi4ELi3EEENS4_18smem_ptr_flag_bitsILi8EEENSX_INS5_IJSC_SH_EEENS5_IJSH_SB_EEEEEEEvNS4_8identityENS4_13SM90_TMA_LOADES1E_vS1F_EENS_8epilogue10collective18CollectiveEpilogueINS1I_23Sm100TmaWarpSpecializedILi1ELi1ELi64ELb0ELb0EEEJSI_NS5_IJNSX_ISF_SB_EENSX_ISG_SB_EEEEESJ_SK_SJ_SK_NS1I_6fusion15FusionCallbacksIS1M_NS1Q_17LinearCombinationISJ_fSJ_fLNS_15FloatRoundStyleE2EEESI_S1P_JEEENS4_5SM1004TMEM4LOAD26SM100_TMEM_LOAD_32dp32b64xES1G_NS16_INS17_ILi2ELi4ELi3EEES1A_NSX_INS5_IJSC_SG_EEENS5_IJSG_SB_EEEEEEENS4_39AutoVectorizingCopyWithAssumedAlignmentILi128EEENS4_14SM90_TMA_STOREES24_S26_S26_EEEvvEEEEvNT_6ParamsE)
        /*0f00*/ 	.short	0x0380
        /*0f02*/ 	.short	0x0800


	//----- nvinfo : EIATTR_SW_WAR
	.align		4
.L_55:
        /*0f04*/ 	.byte	0x04, 0x36
        /*0f06*/ 	.short	(.L_57 - .L_56)
.L_56:
        /*0f08*/ 	.word	0x00000008
.L_57:


//--------------------- .nv.callgraph             --------------------------
	.section	.nv.callgraph,"",@"SHT_CUDA_CALLGRAPH"
	.align	4
	.sectionentsize	8
	.align		4
        /*0000*/ 	.word	0x00000000
	.align		4
        /*0004*/ 	.word	0xffffffff
	.align		4
        /*0008*/ 	.word	index@(_ZN7cutlass13device_kernelINS_4gemm6kernel13GemmUniversalIN4cute5tupleIJiiiiEEENS1_10collective13CollectiveMmaINS1_35MainloopSm100TmaUmmaWarpSpecializedILi34ELi2ELi4ENS5_IJNS4_1CILi1EEENSA_ILi8EEESB_EEEEENS5_IJNSA_ILi128EEENSA_ILi64EEENSA_ILi32EEEEEENS_12float_e4m3_tENS5_IJlSB_lEEESJ_SK_NS4_8TiledMMAINS4_8MMA_AtomIJNS4_10MMA_TraitsINS4_19SM100_MMA_F8F6F4_SSEJSJ_SJ_fSF_SG_NS4_17integral_constantINS4_4UMMA5MajorELSR_0EEESS_NSP_INSQ_7ScaleInELST_0EEESU_EEEEEENS4_6LayoutINS5_IJSB_SB_SB_EEENS5_IJNSA_ILi0EEESZ_SZ_EEEEENS5_IJNS4_10UnderscoreES12_S12_EEEEENS4_23SM90_TMA_LOAD_MULTICASTENS4_14ComposedLayoutINS4_7SwizzleILi1ELi4ELi3EEENS4_18smem_ptr_flag_bitsILi8EEENSX_INS5_IJSC_SH_EEENS5_IJSH_SB_EEEEEEEvNS4_8identityENS4_13SM90_TMA_LOADES1E_vS1F_EENS_8epilogue10collective18CollectiveEpilogueINS1I_23Sm100TmaWarpSpecializedILi1ELi1ELi64ELb0ELb0EEEJSI_NS5_IJNSX_ISF_SB_EENSX_ISG_SB_EEEEESJ_SK_SJ_SK_NS1I_6fusion15FusionCallbacksIS1M_NS1Q_17LinearCombinationISJ_fSJ_fLNS_15FloatRoundStyleE2EEESI_S1P_JEEENS4_5SM1004TMEM4LOAD26SM100_TMEM_LOAD_32dp32b64xES1G_NS16_INS17_ILi2ELi4ELi3EEES1A_NSX_INS5_IJSC_SG_EEENS5_IJSG_SB_EEEEEEENS4_39AutoVectorizingCopyWithAssumedAlignmentILi128EEENS4_14SM90_TMA_STOREES24_S26_S26_EEEvvEEEEvNT_6ParamsE)
	.align		4
        /*000c*/ 	.word	index@(__assertfail)
	.align		4
        /*0010*/ 	.word	0x00000000
	.align		4
        /*0014*/ 	.word	0xfffffffe
	.align		4
        /*0018*/ 	.word	0x00000000
	.align		4
        /*001c*/ 	.word	0xfffffffd
	.align		4
        /*0020*/ 	.word	0x00000000
	.align		4
        /*0024*/ 	.word	0xfffffffc


//--------------------- .nv.constant4             --------------------------
	.section	.nv.constant4,"a",@progbits
	.align	8
	.align		8
.nv.constant4:
        /*0000*/ 	.dword	__assertfail
	.align		8
        /*0008*/ 	.dword	__unnamed_1
	.align		8
        /*0010*/ 	.dword	__unnamed_2
	.align		8
        /*0018*/ 	.dword	_ZN40_INTERNAL_d363fdf7_4_k_cu_951a9623_328584cuda3std3__45__cpo5beginE
	.align		8
        /*0020*/ 	.dword	_ZN40_INTERNAL_d363fdf7_4_k_cu_951a9623_328584cuda3std3__45__cpo3endE
	.align		8
        /*0028*/ 	.dword	_ZN40_INTERNAL_d363fdf7_4_k_cu_951a9623_328584cuda3std3__45__cpo6cbeginE
	.align		8
        /*0030*/ 	.dword	_ZN40_INTERNAL_d363fdf7_4_k_cu_951a9623_328584cuda3std3__45__cpo4cendE
	.align		8
        /*0038*/ 	.dword	_ZN40_INTERNAL_d363fdf7_4_k_cu_951a9623_328584cuda3std3__442_GLOBAL__N__d363fdf7_4_k_cu_951a9623_328586ignoreE
	.align		8
        /*0040*/ 	.dword	_ZN40_INTERNAL_d363fdf7_4_k_cu_951a9623_328584cuda3std3__419piecewise_constructE
	.align		8
        /*0048*/ 	.dword	_ZN40_INTERNAL_d363fdf7_4_k_cu_951a9623_328584cuda3std3__48in_placeE
	.align		8
        /*0050*/ 	.dword	_ZN40_INTERNAL_d363fdf7_4_k_cu_951a9623_328584cuda3std6ranges3__45__cpo4swapE
	.align		8
        /*0058*/ 	.dword	_ZN40_INTERNAL_d363fdf7_4_k_cu_951a9623_328584cuda3std6ranges3__45__cpo9iter_moveE
	.align		8
        /*0060*/ 	.dword	_ZN40_INTERNAL_d363fdf7_4_k_cu_951a9623_328584cute7productE
	.align		8
        /*0068*/ 	.dword	_ZN40_INTERNAL_d363fdf7_4_k_cu_951a9623_328584cute1_E
	.align		8
        /*0070*/ 	.dword	$str$25
	.align		8
        /*0078*/ 	.dword	$str$26
	.align		8
        /*0080*/ 	.dword	$str$27
	.align		8
        /*0088*/ 	.dword	$str$28


//--------------------- .text._ZN7cutlass13device_kernelINS_4gemm6kernel13GemmUniversalIN4cute5tupleIJiiiiEEENS1_10collective13CollectiveMmaINS1_35MainloopSm100TmaUmmaWarpSpecializedILi34ELi2ELi4ENS5_IJNS4_1CILi1EEENSA_ILi8EEESB_EEEEENS5_IJNSA_ILi128EEENSA_ILi64EEENSA_ILi32EEEEEENS_12float_e4m3_tENS5_IJlSB_lEEESJ_SK_NS4_8TiledMMAINS4_8MMA_AtomIJNS4_10MMA_TraitsINS4_19SM100_MMA_F8F6F4_SSEJSJ_SJ_fSF_SG_NS4_17integral_constantINS4_4UMMA5MajorELSR_0EEESS_NSP_INSQ_7ScaleInELST_0EEESU_EEEEEENS4_6LayoutINS5_IJSB_SB_SB_EEENS5_IJNSA_ILi0EEESZ_SZ_EEEEENS5_IJNS4_10UnderscoreES12_S12_EEEEENS4_23SM90_TMA_LOAD_MULTICASTENS4_14ComposedLayoutINS4_7SwizzleILi1ELi4ELi3EEENS4_18smem_ptr_flag_bitsILi8EEENSX_INS5_IJSC_SH_EEENS5_IJSH_SB_EEEEEEEvNS4_8identityENS4_13SM90_TMA_LOADES1E_vS1F_EENS_8epilogue10collective18CollectiveEpilogueINS1I_23Sm100TmaWarpSpecializedILi1ELi1ELi64ELb0ELb0EEEJSI_NS5_IJNSX_ISF_SB_EENSX_ISG_SB_EEEEESJ_SK_SJ_SK_NS1I_6fusion15FusionCallbacksIS1M_NS1Q_17LinearCombinationISJ_fSJ_fLNS_15FloatRoundStyleE2EEESI_S1P_JEEENS4_5SM1004TMEM4LOAD26SM100_TMEM_LOAD_32dp32b64xES1G_NS16_INS17_ILi2ELi4ELi3EEES1A_NSX_INS5_IJSC_SG_EEENS5_IJSG_SB_EEEEEEENS4_39AutoVectorizingCopyWithAssumedAlignmentILi128EEENS4_14SM90_TMA_STOREES24_S26_S26_EEEvvEEEEvNT_6ParamsE --------------------------
	.section	.text._ZN7cutlass13device_kernelINS_4gemm6kernel13GemmUniversalIN4cute5tupleIJiiiiEEENS1_10collective13CollectiveMmaINS1_35MainloopSm100TmaUmmaWarpSpecializedILi34ELi2ELi4ENS5_IJNS4_1CILi1EEENSA_ILi8EEESB_EEEEENS5_IJNSA_ILi128EEENSA_ILi64EEENSA_ILi32EEEEEENS_12float_e4m3_tENS5_IJlSB_lEEESJ_SK_NS4_8TiledMMAINS4_8MMA_AtomIJNS4_10MMA_TraitsINS4_19SM100_MMA_F8F6F4_SSEJSJ_SJ_fSF_SG_NS4_17integral_constantINS4_4UMMA5MajorELSR_0EEESS_NSP_INSQ_7ScaleInELST_0EEESU_EEEEEENS4_6LayoutINS5_IJSB_SB_SB_EEENS5_IJNSA_ILi0EEESZ_SZ_EEEEENS5_IJNS4_10UnderscoreES12_S12_EEEEENS4_23SM90_TMA_LOAD_MULTICASTENS4_14ComposedLayoutINS4_7SwizzleILi1ELi4ELi3EEENS4_18smem_ptr_flag_bitsILi8EEENSX_INS5_IJSC_SH_EEENS5_IJSH_SB_EEEEEEEvNS4_8identityENS4_13SM90_TMA_LOADES1E_vS1F_EENS_8epilogue10collective18CollectiveEpilogueINS1I_23Sm100TmaWarpSpecializedILi1ELi1ELi64ELb0ELb0EEEJSI_NS5_IJNSX_ISF_SB_EENSX_ISG_SB_EEEEESJ_SK_SJ_SK_NS1I_6fusion15FusionCallbacksIS1M_NS1Q_17LinearCombinationISJ_fSJ_fLNS_15FloatRoundStyleE2EEESI_S1P_JEEENS4_5SM1004TMEM4LOAD26SM100_TMEM_LOAD_32dp32b64xES1G_NS16_INS17_ILi2ELi4ELi3EEES1A_NSX_INS5_IJSC_SG_EEENS5_IJSG_SB_EEEEEEENS4_39AutoVectorizingCopyWithAssumedAlignmentILi128EEENS4_14SM90_TMA_STOREES24_S26_S26_EEEvvEEEEvNT_6ParamsE,"ax",@progbits
	.align	128
.text._ZN7cutlass13device_kernelINS_4gemm6kernel13GemmUniversalIN4cute5tupleIJiiiiEEENS1_10collective13CollectiveMmaINS1_35MainloopSm100TmaUmmaWarpSpecializedILi34ELi2ELi4ENS5_IJNS4_1CILi1EEENSA_ILi8EEESB_EEEEENS5_IJNSA_ILi128EEENSA_ILi64EEENSA_ILi32EEEEEENS_12float_e4m3_tENS5_IJlSB_lEEESJ_SK_NS4_8TiledMMAINS4_8MMA_AtomIJNS4_10MMA_TraitsINS4_19SM100_MMA_F8F6F4_SSEJSJ_SJ_fSF_SG_NS4_17integral_constantINS4_4UMMA5MajorELSR_0EEESS_NSP_INSQ_7ScaleInELST_0EEESU_EEEEEENS4_6LayoutINS5_IJSB_SB_SB_EEENS5_IJNSA_ILi0EEESZ_SZ_EEEEENS5_IJNS4_10UnderscoreES12_S12_EEEEENS4_23SM90_TMA_LOAD_MULTICASTENS4_14ComposedLayoutINS4_7SwizzleILi1ELi4ELi3EEENS4_18smem_ptr_flag_bitsILi8EEENSX_INS5_IJSC_SH_EEENS5_IJSH_SB_EEEEEEEvNS4_8identityENS4_13SM90_TMA_LOADES1E_vS1F_EENS_8epilogue10collective18CollectiveEpilogueINS1I_23Sm100TmaWarpSpecializedILi1ELi1ELi64ELb0ELb0EEEJSI_NS5_IJNSX_ISF_SB_EENSX_ISG_SB_EEEEESJ_SK_SJ_SK_NS1I_6fusion15FusionCallbacksIS1M_NS1Q_17LinearCombinationISJ_fSJ_fLNS_15FloatRoundStyleE2EEESI_S1P_JEEENS4_5SM1004TMEM4LOAD26SM100_TMEM_LOAD_32dp32b64xES1G_NS16_INS17_ILi2ELi4ELi3EEES1A_NSX_INS5_IJSC_SG_EEENS5_IJSG_SB_EEEEEEENS4_39AutoVectorizingCopyWithAssumedAlignmentILi128EEENS4_14SM90_TMA_STOREES24_S26_S26_EEEvvEEEEvNT_6ParamsE:
        .type           _ZN7cutlass13device_kernelINS_4gemm6kernel13GemmUniversalIN4cute5tupleIJiiiiEEENS1_10collective13CollectiveMmaINS1_35MainloopSm100TmaUmmaWarpSpecializedILi34ELi2ELi4ENS5_IJNS4_1CILi1EEENSA_ILi8EEESB_EEEEENS5_IJNSA_ILi128EEENSA_ILi64EEENSA_ILi32EEEEEENS_12float_e4m3_tENS5_IJlSB_lEEESJ_SK_NS4_8TiledMMAINS4_8MMA_AtomIJNS4_10MMA_TraitsINS4_19SM100_MMA_F8F6F4_SSEJSJ_SJ_fSF_SG_NS4_17integral_constantINS4_4UMMA5MajorELSR_0EEESS_NSP_INSQ_7ScaleInELST_0EEESU_EEEEEENS4_6LayoutINS5_IJSB_SB_SB_EEENS5_IJNSA_ILi0EEESZ_SZ_EEEEENS5_IJNS4_10UnderscoreES12_S12_EEEEENS4_23SM90_TMA_LOAD_MULTICASTENS4_14ComposedLayoutINS4_7SwizzleILi1ELi4ELi3EEENS4_18smem_ptr_flag_bitsILi8EEENSX_INS5_IJSC_SH_EEENS5_IJSH_SB_EEEEEEEvNS4_8identityENS4_13SM90_TMA_LOADES1E_vS1F_EENS_8epilogue10collective18CollectiveEpilogueINS1I_23Sm100TmaWarpSpecializedILi1ELi1ELi64ELb0ELb0EEEJSI_NS5_IJNSX_ISF_SB_EENSX_ISG_SB_EEEEESJ_SK_SJ_SK_NS1I_6fusion15FusionCallbacksIS1M_NS1Q_17LinearCombinationISJ_fSJ_fLNS_15FloatRoundStyleE2EEESI_S1P_JEEENS4_5SM1004TMEM4LOAD26SM100_TMEM_LOAD_32dp32b64xES1G_NS16_INS17_ILi2ELi4ELi3EEES1A_NSX_INS5_IJSC_SG_EEENS5_IJSG_SB_EEEEEEENS4_39AutoVectorizingCopyWithAssumedAlignmentILi128EEENS4_14SM90_TMA_STOREES24_S26_S26_EEEvvEEEEvNT_6ParamsE,@function
        .size           _ZN7cutlass13device_kernelINS_4gemm6kernel13GemmUniversalIN4cute5tupleIJiiiiEEENS1_10collective13CollectiveMmaINS1_35MainloopSm100TmaUmmaWarpSpecializedILi34ELi2ELi4ENS5_IJNS4_1CILi1EEENSA_ILi8EEESB_EEEEENS5_IJNSA_ILi128EEENSA_ILi64EEENSA_ILi32EEEEEENS_12float_e4m3_tENS5_IJlSB_lEEESJ_SK_NS4_8TiledMMAINS4_8MMA_AtomIJNS4_10MMA_TraitsINS4_19SM100_MMA_F8F6F4_SSEJSJ_SJ_fSF_SG_NS4_17integral_constantINS4_4UMMA5MajorELSR_0EEESS_NSP_INSQ_7ScaleInELST_0EEESU_EEEEEENS4_6LayoutINS5_IJSB_SB_SB_EEENS5_IJNSA_ILi0EEESZ_SZ_EEEEENS5_IJNS4_10UnderscoreES12_S12_EEEEENS4_23SM90_TMA_LOAD_MULTICASTENS4_14ComposedLayoutINS4_7SwizzleILi1ELi4ELi3EEENS4_18smem_ptr_flag_bitsILi8EEENSX_INS5_IJSC_SH_EEENS5_IJSH_SB_EEEEEEEvNS4_8identityENS4_13SM90_TMA_LOADES1E_vS1F_EENS_8epilogue10collective18CollectiveEpilogueINS1I_23Sm100TmaWarpSpecializedILi1ELi1ELi64ELb0ELb0EEEJSI_NS5_IJNSX_ISF_SB_EENSX_ISG_SB_EEEEESJ_SK_SJ_SK_NS1I_6fusion15FusionCallbacksIS1M_NS1Q_17LinearCombinationISJ_fSJ_fLNS_15FloatRoundStyleE2EEESI_S1P_JEEENS4_5SM1004TMEM4LOAD26SM100_TMEM_LOAD_32dp32b64xES1G_NS16_INS17_ILi2ELi4ELi3EEES1A_NSX_INS5_IJSC_SG_EEENS5_IJSG_SB_EEEEEEENS4_39AutoVectorizingCopyWithAssumedAlignmentILi128EEENS4_14SM90_TMA_STOREES24_S26_S26_EEEvvEEEEvNT_6ParamsE,(.L_x_226 - _ZN7cutlass13device_kernelINS_4gemm6kernel13GemmUniversalIN4cute5tupleIJiiiiEEENS1_10collective13CollectiveMmaINS1_35MainloopSm100TmaUmmaWarpSpecializedILi34ELi2ELi4ENS5_IJNS4_1CILi1EEENSA_ILi8EEESB_EEEEENS5_IJNSA_ILi128EEENSA_ILi64EEENSA_ILi32EEEEEENS_12float_e4m3_tENS5_IJlSB_lEEESJ_SK_NS4_8TiledMMAINS4_8MMA_AtomIJNS4_10MMA_TraitsINS4_19SM100_MMA_F8F6F4_SSEJSJ_SJ_fSF_SG_NS4_17integral_constantINS4_4UMMA5MajorELSR_0EEESS_NSP_INSQ_7ScaleInELST_0EEESU_EEEEEENS4_6LayoutINS5_IJSB_SB_SB_EEENS5_IJNSA_ILi0EEESZ_SZ_EEEEENS5_IJNS4_10UnderscoreES12_S12_EEEEENS4_23SM90_TMA_LOAD_MULTICASTENS4_14ComposedLayoutINS4_7SwizzleILi1ELi4ELi3EEENS4_18smem_ptr_flag_bitsILi8EEENSX_INS5_IJSC_SH_EEENS5_IJSH_SB_EEEEEEEvNS4_8identityENS4_13SM90_TMA_LOADES1E_vS1F_EENS_8epilogue10collective18CollectiveEpilogueINS1I_23Sm100TmaWarpSpecializedILi1ELi1ELi64ELb0ELb0EEEJSI_NS5_IJNSX_ISF_SB_EENSX_ISG_SB_EEEEESJ_SK_SJ_SK_NS1I_6fusion15FusionCallbacksIS1M_NS1Q_17LinearCombinationISJ_fSJ_fLNS_15FloatRoundStyleE2EEESI_S1P_JEEENS4_5SM1004TMEM4LOAD26SM100_TMEM_LOAD_32dp32b64xES1G_NS16_INS17_ILi2ELi4ELi3EEES1A_NSX_INS5_IJSC_SG_EEENS5_IJSG_SB_EEEEEEENS4_39AutoVectorizingCopyWithAssumedAlignmentILi128EEENS4_14SM90_TMA_STOREES24_S26_S26_EEEvvEEEEvNT_6ParamsE)
        .other          _ZN7cutlass13device_kernelINS_4gemm6kernel13GemmUniversalIN4cute5tupleIJiiiiEEENS1_10collective13CollectiveMmaINS1_35MainloopSm100TmaUmmaWarpSpecializedILi34ELi2ELi4ENS5_IJNS4_1CILi1EEENSA_ILi8EEESB_EEEEENS5_IJNSA_ILi128EEENSA_ILi64EEENSA_ILi32EEEEEENS_12float_e4m3_tENS5_IJlSB_lEEESJ_SK_NS4_8TiledMMAINS4_8MMA_AtomIJNS4_10MMA_TraitsINS4_19SM100_MMA_F8F6F4_SSEJSJ_SJ_fSF_SG_NS4_17integral_constantINS4_4UMMA5MajorELSR_0EEESS_NSP_INSQ_7ScaleInELST_0EEESU_EEEEEENS4_6LayoutINS5_IJSB_SB_SB_EEENS5_IJNSA_ILi0EEESZ_SZ_EEEEENS5_IJNS4_10UnderscoreES12_S12_EEEEENS4_23SM90_TMA_LOAD_MULTICASTENS4_14ComposedLayoutINS4_7SwizzleILi1ELi4ELi3EEENS4_18smem_ptr_flag_bitsILi8EEENSX_INS5_IJSC_SH_EEENS5_IJSH_SB_EEEEEEEvNS4_8identityENS4_13SM90_TMA_LOADES1E_vS1F_EENS_8epilogue10collective18CollectiveEpilogueINS1I_23Sm100TmaWarpSpecializedILi1ELi1ELi64ELb0ELb0EEEJSI_NS5_IJNSX_ISF_SB_EENSX_ISG_SB_EEEEESJ_SK_SJ_SK_NS1I_6fusion15FusionCallbacksIS1M_NS1Q_17LinearCombinationISJ_fSJ_fLNS_15FloatRoundStyleE2EEESI_S1P_JEEENS4_5SM1004TMEM4LOAD26SM100_TMEM_LOAD_32dp32b64xES1G_NS16_INS17_ILi2ELi4ELi3EEES1A_NSX_INS5_IJSC_SG_EEENS5_IJSG_SB_EEEEEEENS4_39AutoVectorizingCopyWithAssumedAlignmentILi128EEENS4_14SM90_TMA_STOREES24_S26_S26_EEEvvEEEEvNT_6ParamsE,@"STO_CUDA_ENTRY STV_DEFAULT"
_ZN7cutlass13device_kernelINS_4gemm6kernel13GemmUniversalIN4cute5tupleIJiiiiEEENS1_10collective13CollectiveMmaINS1_35MainloopSm100TmaUmmaWarpSpecializedILi34ELi2ELi4ENS5_IJNS4_1CILi1EEENSA_ILi8EEESB_EEEEENS5_IJNSA_ILi128EEENSA_ILi64EEENSA_ILi32EEEEEENS_12float_e4m3_tENS5_IJlSB_lEEESJ_SK_NS4_8TiledMMAINS4_8MMA_AtomIJNS4_10MMA_TraitsINS4_19SM100_MMA_F8F6F4_SSEJSJ_SJ_fSF_SG_NS4_17integral_constantINS4_4UMMA5MajorELSR_0EEESS_NSP_INSQ_7ScaleInELST_0EEESU_EEEEEENS4_6LayoutINS5_IJSB_SB_SB_EEENS5_IJNSA_ILi0EEESZ_SZ_EEEEENS5_IJNS4_10UnderscoreES12_S12_EEEEENS4_23SM90_TMA_LOAD_MULTICASTENS4_14ComposedLayoutINS4_7SwizzleILi1ELi4ELi3EEENS4_18smem_ptr_flag_bitsILi8EEENSX_INS5_IJSC_SH_EEENS5_IJSH_SB_EEEEEEEvNS4_8identityENS4_13SM90_TMA_LOADES1E_vS1F_EENS_8epilogue10collective18CollectiveEpilogueINS1I_23Sm100TmaWarpSpecializedILi1ELi1ELi64ELb0ELb0EEEJSI_NS5_IJNSX_ISF_SB_EENSX_ISG_SB_EEEEESJ_SK_SJ_SK_NS1I_6fusion15FusionCallbacksIS1M_NS1Q_17LinearCombinationISJ_fSJ_fLNS_15FloatRoundStyleE2EEESI_S1P_JEEENS4_5SM1004TMEM4LOAD26SM100_TMEM_LOAD_32dp32b64xES1G_NS16_INS17_ILi2ELi4ELi3EEES1A_NSX_INS5_IJSC_SG_EEENS5_IJSG_SB_EEEEEEENS4_39AutoVectorizingCopyWithAssumedAlignmentILi128EEENS4_14SM90_TMA_STOREES24_S26_S26_EEEvvEEEEvNT_6ParamsE:
[----:B------:R-:W1:Y:S01]  /*0000*/  LDC R1, c[0x0][0x37c] ;  /* 0x0000df00ff017b82 */ /* 0x000e620000000800 */
[----:B------:R-:W2:Y:S01]  /*0010*/  S2R R131, SR_TID.X ;  /* 0x0000000000837919 */ /* 0x000ea20000002100 */
[----:B------:R-:W3:Y:S01]  /*0020*/  LDCU.64 UR8, c[0x0][0x890] ;  /* 0x00011200ff0877ac */ /* 0x000ee20008000a00 */
[----:B------:R-:W-:Y:S02]  /*0030*/  PRMT R141, RZ, 0x7610, R141 ;  /* 0x00007610ff8d7816 */ /* 0x000fe4000000008d */
[----:B------:R-:W-:Y:S01]  /*0040*/  ELECT P3, URZ, PT ;  /* 0x0000000000ff782f */ /* 0x000fe20003860000 */
[----:B---3--:R-:W-:-:S04]  /*0050*/  UISETP.NE.U32.AND UP0, UPT, UR8, URZ, UPT ;  /* 0x000000ff0800728c */ /* 0x008fc8000bf05070 */
[----:B------:R-:W-:Y:S01]  /*0060*/  UISETP.NE.AND.EX UP0, UPT, UR9, URZ, UPT, UP0 ;  /* 0x000000ff0900728c */ /* 0x000fe2000bf05300 */
[----:B--2---:R-:W-:-:S05]  /*0070*/  SHF.R.U32.HI R142, RZ, 0x5, R131 ;  /* 0x00000005ff8e7819 */ /* 0x004fca0000011683 */
[----:B------:R-:W2:Y:S02]  /*0080*/  SHFL.IDX PT, R0, R142, RZ, 0x1f ;  /* 0x00001fff8e007589 */ /* 0x000ea400000e0000 */
[----:B--2---:R-:W-:Y:S01]  /*0090*/  R2UR UR22, R0 ;  /* 0x00000000001672ca */ /* 0x004fe200000e0000 */
[----:B-1----:R-:W-:-:S14]  /*00a0*/  BRA.U UP0, `(.L_x_0) ;  /* 0x0000000100307547 */ /* 0x002fdc000b800000 */
[----:B------:R-:W1:Y:S02]  /*00b0*/  LDCU.64 UR4, c[0x0][0x888] ;  /* 0x00011100ff0477ac */ /* 0x000e640008000a00 */
[----:B-1----:R-:W-:-:S04]  /*00c0*/  UISETP.NE.U32.AND UP0, UPT, UR4, URZ, UPT ;  /* 0x000000ff0400728c */ /* 0x002fc8000bf05070 */
[----:B------:R-:W-:-:S09]  /*00d0*/  UISETP.NE.AND.EX UP0, UPT, UR5, URZ, UPT, UP0 ;  /* 0x000000ff0500728c */ /* 0x000fd2000bf05300 */
[----:B------:R-:W-:Y:S05]  /*00e0*/  BRA.U !UP0, `(.L_x_1) ;  /* 0x0000000108147547 */ /* 0x000fea000b800000 */
[----:B------:R-:W1:Y:S01]  /*00f0*/  LDC.64 R2, c[0x0][0x888] ;  /* 0x00022200ff027b82 */ /* 0x000e620000000a00 */
[----:B------:R-:W1:Y:S02]  /*0100*/  LDCU.64 UR4, c[0x0][0x358] ;  /* 0x00006b00ff0477ac */ /* 0x000e640008000a00 */
[----:B-1----:R1:W5:Y:S01]  /*0110*/  LDG.E R71, desc[UR4][R2.64] ;  /* 0x0000000402477981 */ /* 0x002362000c1e1900 */
[----:B------:R-:W-:Y:S01]  /*0120*/  HFMA2 R141, -RZ, RZ, 0, 5.9604644775390625e-08 ;  /* 0x00000001ff8d7431 */ /* 0x000fe200000001ff */
[----:B------:R-:W-:Y:S05]  /*0130*/  BRA `(.L_x_0) ;  /* 0x00000000000c7947 */ /* 0x000fea0003800000 */
.L_x_1:
[----:B------:R-:W1:Y:S01]  /*0140*/  LDCU UR4, c[0x0][0x880] ;  /* 0x00011000ff0477ac */ /* 0x000e620008000800 */
[----:B------:R-:W-:Y:S01]  /*0150*/  HFMA2 R141, -RZ, RZ, 0, 5.9604644775390625e-08 ;  /* 0x00000001ff8d7431 */ /* 0x000fe200000001ff */
[----:B-1----:R-:W-:-:S07]  /*0160*/  MOV R71, UR4 ;  /* 0x0000000400477c02 */ /* 0x002fce0008000f00 */
.L_x_0:
[----:B------:R-:W2:Y:S02]  /*0170*/  LDCU.64 UR4, c[0x0][0x8b0] ;  /* 0x00011600ff0477ac */ /* 0x000ea40008000a00 */
[----:B--2---:R-:W-:-:S04]  /*0180*/  UISETP.NE.U32.AND UP0, UPT, UR4, URZ, UPT ;  /* 0x000000ff0400728c */ /* 0x004fc8000bf05070 */
[----:B------:R-:W-:-:S09]  /*0190*/  UISETP.NE.AND.EX UP0, UPT, UR5, URZ, UPT, UP0 ;  /* 0x000000ff0500728c */ /* 0x000fd2000bf05300 */
[----:B------:R-:W-:Y:S05]  /*01a0*/  BRA.U UP0, `(.L_x_2) ;  /* 0x0000000100287547 */ /* 0x000fea000b800000 */
[----:B------:R-:W2:Y:S02]  /*01b0*/  LDCU.64 UR4, c[0x0][0x8a8] ;  /* 0x00011500ff0477ac */ /* 0x000ea40008000a00 */
[----:B--2---:R-:W-:-:S04]  /*01c0*/  UISETP.NE.U32.AND UP0, UPT, UR4, URZ, UPT ;  /* 0x000000ff0400728c */ /* 0x004fc8000bf05070 */
[----:B------:R-:W-:-:S09]  /*01d0*/  UISETP.NE.AND.EX UP0, UPT, UR5, URZ, UPT, UP0 ;  /* 0x000000ff0500728c */ /* 0x000fd2000bf05300 */
[----:B------:R-:W-:Y:S05]  /*01e0*/  BRA.U !UP0, `(.L_x_3) ;  /* 0x0000000108107547 */ /* 0x000fea000b800000 */
[----:B-1----:R-:W1:Y:S01]  /*01f0*/  LDC.64 R2, c[0x0][0x8a8] ;  /* 0x00022a00ff027b82 */ /* 0x002e620000000a00 */
[----:B------:R-:W1:Y:S02]  /*0200*/  LDCU.64 UR4, c[0x0][0x358] ;  /* 0x00006b00ff0477ac */ /* 0x000e640008000a00 */
[----:B-1----:R2:W5:Y:S01]  /*0210*/  LDG.E R70, desc[UR4][R2.64] ;  /* 0x0000000402467981 */ /* 0x002562000c1e1900 */
[----:B------:R-:W-:Y:S05]  /*0220*/  BRA `(.L_x_2) ;  /* 0x0000000000087947 */ /* 0x000fea0003800000 */
.L_x_3:
[----:B------:R-:W2:Y:S02]  /*0230*/  LDCU UR4, c[0x0][0x8a0] ;  /* 0x00011400ff0477ac */ /* 0x000ea40008000800 */
[----:B--2---:R-:W-:Y:S02]  /*0240*/  MOV R70, UR4 ;  /* 0x0000000400467c02 */ /* 0x004fe40008000f00 */
.L_x_2:
[----:B------:R-:W-:Y:S01]  /*0250*/  IMAD.U32 R0, RZ, RZ, UR22 ;  /* 0x00000016ff007e24 */ /* 0x000fe2000f8e00ff */
[----:B------:R-:W-:Y:S04]  /*0260*/  BSSY.RECONVERGENT B0, `(.L_x_4) ;  /* 0x000000c000007945 */ /* 0x000fe80003800200 */
[C---:B------:R-:W-:Y:S02]  /*0270*/  ISETP.NE.OR P1, PT, R0.reuse, 0x1, !P3 ;  /* 0x000000010000780c */ /* 0x040fe40005f25670 */
[----:B------:R-:W-:-:S11]  /*0280*/  ISETP.NE.OR P0, PT, R0, 0x3, !P3 ;  /* 0x000000030000780c */ /* 0x000fd60005f05670 */
[----:B------:R-:W-:Y:S05]  /*0290*/  @P1 BRA `(.L_x_5) ;  /* 0x0000000000201947 */ /* 0x000fea0003800000 */
[----:B------:R-:W3:Y:S02]  /*02a0*/  LDCU.64 UR4, c[0x0][0x348] ;  /* 0x00006900ff0477ac */ /* 0x000ee40008000a00 */
[----:B---3--:R-:W-:Y:S02]  /*02b0*/  UIADD3 UR6, UP1, UPT, UR4, 0x80, URZ ;  /* 0x0000008004067890 */ /* 0x008fe4000ff3e0ff */
[----:B------:R-:W-:Y:S02]  /*02c0*/  UIADD3 UR4, UP0, UPT, UR4, 0x180, URZ ;  /* 0x0000018004047890 */ /* 0x000fe4000ff1e0ff */
[----:B------:R-:W-:Y:S02]  /*02d0*/  UIADD3.X UR7, UPT, UPT, URZ, UR5, URZ, UP1, !UPT ;  /* 0x00000005ff077290 */ /* 0x000fe40008ffe4ff */
[----:B------:R-:W-:-:S07]  /*02e0*/  UIADD3.X UR5, UPT, UPT, URZ, UR5, URZ, UP0, !UPT ;  /* 0x00000005ff057290 */ /* 0x000fce00087fe4ff */
[----:B------:R3:W-:Y:S02]  /*02f0*/  UTMACCTL.PF [UR6] ;  /* 0x00000000060079b9 */ /* 0x0007e40008040000 */
[----:B------:R3:W-:Y:S02]  /*0300*/  UTMACCTL.PF [UR4] ;  /* 0x00000000040079b9 */ /* 0x0007e40008040000 */
[----:B---3--:R-:W-:Y:S01]  /*0310*/  NOP ;  /* 0x0000000000007918 */ /* 0x008fe20000000000 */
.L_x_5:
[----:B------:R-:W-:Y:S05]  /*0320*/  BSYNC.RECONVERGENT B0 ;  /* 0x0000000000007941 */ /* 0x000fea0003800200 */
.L_x_4:
[----:B------:R-:W-:Y:S04]  /*0330*/  BSSY.RECONVERGENT B0, `(.L_x_6) ;  /* 0x000000a000007945 */ /* 0x000fe80003800200 */
        /* <DEDUP_REMOVED lines=9> */
.L_x_7:
[----:B------:R-:W-:Y:S05]  /*03d0*/  BSYNC.RECONVERGENT B0 ;  /* 0x0000000000007941 */ /* 0x000fea0003800200 */
.L_x_6:
[----:B------:R-:W3:Y:S01]  /*03e0*/  LDCU.64 UR4, c[0x0][0x888] ;  /* 0x00011100ff0477ac */ /* 0x000ee20008000a00 */
[----:B------:R-:W-:Y:S02]  /*03f0*/  UISETP.EQ.U32.AND UP1, UPT, UR8, URZ, UPT ;  /* 0x000000ff0800728c */ /* 0x000fe4000bf22070 */
[----:B------:R-:W-:Y:S02]  /*0400*/  UPLOP3.LUT UP3, UPT, UPT, UPT, UPT, 0x80, 0x8 ;  /* 0x000000000008789c */ /* 0x000fe40003f6f070 */
[----:B---3--:R-:W-:-:S04]  /*0410*/  UISETP.NE.U32.AND UP0, UPT, UR4, URZ, UPT ;  /* 0x000000ff0400728c */ /* 0x008fc8000bf05070 */
[----:B------:R-:W-:-:S04]  /*0420*/  UISETP.NE.AND.EX UP0, UPT, UR5, URZ, UPT, UP0 ;  /* 0x000000ff0500728c */ /* 0x000fc8000bf05300 */
[----:B------:R-:W-:-:S04]  /*0430*/  UISETP.EQ.OR.EX UP2, UPT, UR9, URZ, !UP0, UP1 ;  /* 0x000000ff0900728c */ /* 0x000fc8000c742710 */
[----:B------:R-:W-:-:S05]  /*0440*/  UP2UR UR60, UPR, URZ, 0x4 ;  /* 0x00000004ff3c7883 */ /* 0x000fca0008000000 */
[----:B------:R-:W-:Y:S07]  /*0450*/  BRA.U !UP2, `(.L_x_8) ;  /* 0x000000010a207547 */ /* 0x000fee000b800000 */
[----:B------:R-:W-:Y:S01]  /*0460*/  UISETP.NE.U32.AND UP1, UPT, UR8, URZ, UPT ;  /* 0x000000ff0800728c */ /* 0x000fe2000bf25070 */
[----:B-----5:R-:W-:Y:S01]  /*0470*/  FSETP.NEU.AND P0, PT, R71, RZ, PT ;  /* 0x000000ff4700720b */ /* 0x020fe20003f0d000 */
[----:B------:R-:W-:Y:S02]  /*0480*/  USEL UR4, URZ, 0xffffffff, UP0 ;  /* 0xffffffffff047887 */ /* 0x000fe40008000000 */
[----:B------:R-:W-:-:S10]  /*0490*/  UISETP.NE.AND.EX UP1, UPT, UR9, URZ, UPT, UP1 ;  /* 0x000000ff0900728c */ /* 0x000fd4000bf25310 */
[----:B------:R-:W-:Y:S01]  /*04a0*/  VOTEU.ANY UP0, P0 ;  /* 0x0000000000ff7886 */ /* 0x000fe20000000100 */
[----:B------:R-:W-:-:S04]  /*04b0*/  @!UP1 USEL UR4, URZ, 0xffffffff, UP0 ;  /* 0xffffffffff049887 */ /* 0x000fc80008000000 */
[----:B------:R-:W-:-:S04]  /*04c0*/  ULOP3.LUT UR4, UR4, 0x1, URZ, 0xc0, !UPT ;  /* 0x0000000104047892 */ /* 0x000fc8000f8ec0ff */
[----:B------:R-:W-:-:S11]  /*04d0*/  UISETP.NE.U32.AND UP3, UPT, UR4, 0x1, UPT ;  /* 0x000000010400788c */ /* 0x000fd6000bf65070 */
.L_x_8:
[----:B-12---:R-:W1:Y:S01]  /*04e0*/  SHFL.IDX PT, R2, R142, RZ, 0x1f ;  /* 0x00001fff8e027589 */ /* 0x006e6200000e0000 */
[----:B------:R-:W-:-:S04]  /*04f0*/  UISETP.NE.AND UP0, UPT, UR22, 0x2, UPT ;  /* 0x000000021600788c */ /* 0x000fc8000bf05270 */
[----:B------:R-:W-:Y:S01]  /*0500*/  USEL UR34, URZ, 0x1, UP0 ;  /* 0x00000001ff227887 */ /* 0x000fe20008000000 */
[----:B-1----:R-:W-:-:S13]  /*0510*/  ISETP.NE.AND P0, PT, R2, RZ, PT ;  /* 0x000000ff0200720c */ /* 0x002fda0003f05270 */
[----:B------:R-:W-:Y:S05]  /*0520*/  @P0 BRA `(.L_x_9) ;  /* 0x0000000400540947 */ /* 0x000fea0003800000 */
[----:B------:R-:W-:Y:S01]  /*0530*/  ELECT P0, URZ, PT ;  /* 0x0000000000ff782f */ /* 0x000fe20003800000 */
[----:B------:R-:W-:-:S12]  /*0540*/  BSSY.RECONVERGENT B0, `(.L_x_9) ;  /* 0x0000053000007945 */ /* 0x000fd80003800200 */
[----:B------:R-:W-:Y:S05]  /*0550*/  @!P0 BRA `(.L_x_10) ;  /* 0x0000000400448947 */ /* 0x000fea0003800000 */
[----:B------:R-:W1:Y:S01]  /*0560*/  S2UR UR4, SR_CgaCtaId ;  /* 0x00000000000479c3 */ /* 0x000e620000008800 */
[----:B------:R-:W-:Y:S01]  /*0570*/  UMOV UR5, 0x400 ;  /* 0x0000040000057882 */ /* 0x000fe20000000000 */
[----:B------:R-:W-:Y:S01]  /*0580*/  UMOV UR8, 0x1 ;  /* 0x0000000100087882 */ /* 0x000fe20000000000 */
[----:B------:R-:W-:Y:S01]  /*0590*/  UMOV UR6, 0x8 ;  /* 0x0000000800067882 */ /* 0x000fe20000000000 */
[----:B------:R-:W-:-:S04]  /*05a0*/  UIADD3 UR8, UPT, UPT, -UR8, 0x100000, URZ ;  /* 0x0010000008087890 */ /* 0x000fc8000fffe1ff */
[----:B------:R-:W-:Y:S02]  /*05b0*/  USHF.L.U32 UR9, UR8, 0xb, URZ ;  /* 0x0000000b08097899 */ /* 0x000fe400080006ff */
[----:B------:R-:W-:Y:S02]  /*05c0*/  USHF.L.U32 UR8, UR8, 0x1, URZ ;  /* 0x0000000108087899 */ /* 0x000fe400080006ff */
[----:B------:R-:W-:-:S04]  /*05d0*/  UIADD3 UR6, UPT, UPT, -UR6, 0x100000, URZ ;  /* 0x0010000006067890 */ /* 0x000fc8000fffe1ff */
[----:B------:R-:W-:Y:S02]  /*05e0*/  USHF.L.U32 UR7, UR6, 0xb, URZ ;  /* 0x0000000b06077899 */ /* 0x000fe400080006ff */
[----:B------:R-:W-:Y:S02]  /*05f0*/  USHF.L.U32 UR6, UR6, 0x1, URZ ;  /* 0x0000000106067899 */ /* 0x000fe400080006ff */
[----:B-1----:R-:W-:Y:S01]  /*0600*/  ULEA UR4, UR4, UR5, 0x18 ;  /* 0x0000000504047291 */ /* 0x002fe2000f8ec0ff */
[----:B------:R-:W1:Y:S11]  /*0610*/  FENCE.VIEW.ASYNC.S ;  /* 0x00000000000073c6 */ /* 0x000e760000000000 */
[----:B-1----:R1:W2:Y:S01]  /*0620*/  SYNCS.EXCH.64 URZ, [UR4], UR8 ;  /* 0x0000000804ff75b2 */ /* 0x0022a20008000100 */
[----:B------:R1:W3:Y:S01]  /*0630*/  SYNCS.EXCH.64 URZ, [UR4+0x110], UR6 ;  /* 0x0001100604ff75b2 */ /* 0x0002e20008000100 */
[----:B------:R1:W4:Y:S01]  /*0640*/  SYNCS.EXCH.64 URZ, [UR4+0x8], UR8 ;  /* 0x0000080804ff75b2 */ /* 0x0003220008000100 */
[----:B------:R1:W1:Y:S01]  /*0650*/  SYNCS.EXCH.64 URZ, [UR4+0x118], UR6 ;  /* 0x0001180604ff75b2 */ /* 0x0002620008000100 */
        /* <DEDUP_REMOVED lines=64> */
[----:B--234-:R-:W-:Y:S01]  /*0a60*/  NOP ;  /* 0x0000000000007918 */ /* 0x01cfe20000000000 */
.L_x_10:
[----:B-1----:R-:W-:Y:S05]  /*0a70*/  BSYNC.RECONVERGENT B0 ;  /* 0x0000000000007941 */ /* 0x002fea0003800200 */
.L_x_9:
[----:B------:R-:W1:Y:S01]  /*0a80*/  SHFL.IDX PT, R2, R142, RZ, 0x1f ;  /* 0x00001fff8e027589 */ /* 0x000e6200000e0000 */
[----:B------:R-:W-:Y:S01]  /*0a90*/  NOP ;  /* 0x0000000000007918 */ /* 0x000fe20000000000 */
[----:B-1----:R-:W-:-:S13]  /*0aa0*/  ISETP.NE.AND P0, PT, R2, 0x1, PT ;  /* 0x000000010200780c */ /* 0x002fda0003f05270 */
[----:B------:R-:W-:Y:S05]  /*0ab0*/  @P0 BRA `(.L_x_11) ;  /* 0x0000000000400947 */ /* 0x000fea0003800000 */
        /* <DEDUP_REMOVED lines=9> */
[----:B------:R-:W-:Y:S01]  /*0b50*/  USHF.L.U32 UR6, UR6, 0x1, URZ ;  /* 0x0000000106067899 */ /* 0x000fe200080006ff */
[----:B------:R-:W-:Y:S01]  /*0b60*/  ELECT P0, URZ, PT ;  /* 0x0000000000ff782f */ /* 0x000fe20003800000 */
[----:B-1----:R-:W-:Y:S01]  /*0b70*/  ULEA UR4, UR4, UR5, 0x18 ;  /* 0x0000000504047291 */ /* 0x002fe2000f8ec0ff */
[----:B------:R-:W1:Y:S11]  /*0b80*/  FENCE.VIEW.ASYNC.S ;  /* 0x00000000000073c6 */ /* 0x000e760000000000 */
[----:B-1----:R1:W2:Y:S01]  /*0b90*/  SYNCS.EXCH.64 URZ, [UR4+0x220], UR8 ;  /* 0x0002200804ff75b2 */ /* 0x0022a20008000100 */
[----:B------:R1:W3:Y:S01]  /*0ba0*/  SYNCS.EXCH.64 URZ, [UR4+0x228], UR6 ;  /* 0x0002280604ff75b2 */ /* 0x0002e20008000100 */
[----:B------:R-:W-:Y:S01]  /*0bb0*/  NOP ;  /* 0x0000000000007918 */ /* 0x000fe20000000000 */
.L_x_11:
[----:B------:R-:W4:Y:S01]  /*0bc0*/  SHFL.IDX PT, R2, R142, RZ, 0x1f ;  /* 0x00001fff8e027589 */ /* 0x000f2200000e0000 */
[----:B------:R-:W-:Y:S01]  /*0bd0*/  NOP ;  /* 0x0000000000007918 */ /* 0x000fe20000000000 */
[----:B----4-:R-:W-:-:S13]  /*0be0*/  ISETP.NE.AND P0, PT, R2, 0x3, PT ;  /* 0x000000030200780c */ /* 0x010fda0003f05270 */
[----:B------:R-:W-:Y:S05]  /*0bf0*/  @P0 BRA `(.L_x_12) ;  /* 0x0000000000300947 */ /* 0x000fea0003800000 */
[----:B-1----:R-:W1:Y:S01]  /*0c00*/  S2UR UR6, SR_CgaCtaId ;  /* 0x00000000000679c3 */ /* 0x002e620000008800 */
[----:B------:R-:W-:Y:S01]  /*0c10*/  UMOV UR4, 0x400 ;  /* 0x0000040000047882 */ /* 0x000fe20000000000 */
[----:B------:R-:W-:Y:S01]  /*0c20*/  UMOV UR5, 0x20 ;  /* 0x0000002000057882 */ /* 0x000fe20000000000 */
[----:B------:R-:W-:Y:S01]  /*0c30*/  ELECT P0, URZ, PT ;  /* 0x0000000000ff782f */ /* 0x000fe20003800000 */
[----:B-1----:R-:W-:Y:S02]  /*0c40*/  ULEA UR6, UR6, UR4, 0x18 ;  /* 0x0000000406067291 */ /* 0x002fe4000f8ec0ff */
[----:B------:R-:W-:-:S04]  /*0c50*/  UIADD3 UR4, UPT, UPT, -UR5, 0x100000, URZ ;  /* 0x0010000005047890 */ /* 0x000fc8000fffe1ff */
[----:B------:R-:W-:Y:S02]  /*0c60*/  USHF.L.U32 UR5, UR4, 0xb, URZ ;  /* 0x0000000b04057899 */ /* 0x000fe400080006ff */
[----:B------:R-:W-:Y:S01]  /*0c70*/  USHF.L.U32 UR4, UR4, 0x1, URZ ;  /* 0x0000000104047899 */ /* 0x000fe200080006ff */
[----:B------:R-:W1:Y:S11]  /*0c80*/  FENCE.VIEW.ASYNC.S ;  /* 0x00000000000073c6 */ /* 0x000e760000000000 */
[----:B-1----:R4:W1:Y:S01]  /*0c90*/  SYNCS.EXCH.64 URZ, [UR6+0x230], UR4 ;  /* 0x0002300406ff75b2 */ /* 0x0028620008000100 */
[----:B------:R4:W1:Y:S02]  /*0ca0*/  SYNCS.EXCH.64 URZ, [UR6+0x238], UR4 ;  /* 0x0002380406ff75b2 */ /* 0x0008640008000100 */
[----:B----4-:R-:W-:Y:S01]  /*0cb0*/  NOP ;  /* 0x0000000000007918 */ /* 0x010fe20000000000 */
.L_x_12:
[----:B------:R-:W4:Y:S01]  /*0cc0*/  SHFL.IDX PT, R2, R142, RZ, 0x1f ;  /* 0x00001fff8e027589 */ /* 0x000f2200000e0000 */
[----:B------:R-:W-:Y:S01]  /*0cd0*/  NOP ;  /* 0x0000000000007918 */ /* 0x000fe20000000000 */
[----:B----4-:R-:W-:-:S13]  /*0ce0*/  ISETP.NE.AND P0, PT, R2, 0x4, PT ;  /* 0x000000040200780c */ /* 0x010fda0003f05270 */
[----:B------:R-:W-:Y:S05]  /*0cf0*/  @P0 BRA `(.L_x_13) ;  /* 0x00000000004c0947 */ /* 0x000fea0003800000 */
[----:B-1----:R-:W1:Y:S01]  /*0d00*/  S2UR UR6, SR_CgaCtaId ;  /* 0x00000000000679c3 */ /* 0x002e620000008800 */
[----:B------:R-:W-:Y:S01]  /*0d10*/  UMOV UR4, 0x720 ;  /* 0x0000072000047882 */ /* 0x000fe20000000000 */
[----:B------:R-:W-:Y:S01]  /*0d20*/  UMOV UR5, 0x400 ;  /* 0x0000040000057882 */ /* 0x000fe20000000000 */
[----:B------:R-:W-:Y:S01]  /*0d30*/  USEL UR4, UR4, 0x620, UP3 ;  /* 0x0000062004047887 */ /* 0x000fe20009800000 */
[----:B------:R-:W-:Y:S01]  /*0d40*/  UMOV UR8, 0x1 ;  /* 0x0000000100087882 */ /* 0x000fe20000000000 */
[----:B------:R-:W-:Y:S01]  /*0d50*/  ELECT P0, URZ, PT ;  /* 0x0000000000ff782f */ /* 0x000fe20003800000 */
[----:B------:R-:W-:-:S04]  /*0d60*/  UIADD3 UR8, UPT, UPT, -UR8, 0x100000, URZ ;  /* 0x0010000008087890 */ /* 0x000fc8000fffe1ff */
[----:B------:R-:W-:Y:S02]  /*0d70*/  USHF.L.U32 UR9, UR8, 0xb, URZ ;  /* 0x0000000b08097899 */ /* 0x000fe400080006ff */
[----:B------:R-:W-:Y:S02]  /*0d80*/  USHF.L.U32 UR8, UR8, 0x1, URZ ;  /* 0x0000000108087899 */ /* 0x000fe400080006ff */
[----:B-1----:R-:W-:Y:S02]  /*0d90*/  ULEA UR6, UR6, UR5, 0x18 ;  /* 0x0000000506067291 */ /* 0x002fe4000f8ec0ff */
[----:B------:R-:W-:-:S04]  /*0da0*/  UIADD3 UR4, UPT, UPT, -UR4, 0x100000, URZ ;  /* 0x0010000004047890 */ /* 0x000fc8000fffe1ff */
[----:B------:R-:W-:Y:S02]  /*0db0*/  USHF.L.U32 UR5, UR4, 0xb, URZ ;  /* 0x0000000b04057899 */ /* 0x000fe400080006ff */
[----:B------:R-:W-:Y:S01]  /*0dc0*/  USHF.L.U32 UR4, UR4, 0x1, URZ ;  /* 0x0000000104047899 */ /* 0x000fe200080006ff */
[----:B------:R-:W1:Y:S03]  /*0dd0*/  FENCE.VIEW.ASYNC.S ;  /* 0x00000000000073c6 */ /* 0x000e660000000000 */
[----:B-1----:R4:W1:Y:S08]  /*0de0*/  SYNCS.EXCH.64 URZ, [UR6+0x240], UR8 ;  /* 0x0002400806ff75b2 */ /* 0x0028700008000100 */
[----:B------:R4:W1:Y:S01]  /*0df0*/  SYNCS.EXCH.64 URZ, [UR6+0x250], UR4 ;  /* 0x0002500406ff75b2 */ /* 0x0008620008000100 */
[----:B------:R4:W1:Y:S01]  /*0e00*/  SYNCS.EXCH.64 URZ, [UR6+0x248], UR8 ;  /* 0x0002480806ff75b2 */ /* 0x0008620008000100 */
[----:B------:R4:W1:Y:S02]  /*0e10*/  SYNCS.EXCH.64 URZ, [UR6+0x258], UR4 ;  /* 0x0002580406ff75b2 */ /* 0x0008640008000100 */
[----:B----4-:R-:W-:Y:S01]  /*0e20*/  NOP ;  /* 0x0000000000007918 */ /* 0x010fe20000000000 */
.L_x_13:
[----:B------:R-:W4:Y:S01]  /*0e30*/  SHFL.IDX PT, R2, R142, RZ, 0x1f ;  /* 0x00001fff8e027589 */ /* 0x000f2200000e0000 */
[----:B------:R-:W-:Y:S01]  /*0e40*/  NOP ;  /* 0x0000000000007918 */ /* 0x000fe20000000000 */
[----:B----4-:R-:W-:-:S13]  /*0e50*/  ISETP.NE.AND P0, PT, R2, 0x5, PT ;  /* 0x000000050200780c */ /* 0x010fda0003f05270 */
[----:B------:R-:W-:Y:S05]  /*0e60*/  @P0 BRA `(.L_x_14) ;  /* 0x0000000000580947 */ /* 0x000fea0003800000 */
[----:B-1----:R-:W1:Y:S01]  /*0e70*/  S2UR UR4, SR_CgaCtaId ;  /* 0x00000000000479c3 */ /* 0x002e620000008800 */
        /* <DEDUP_REMOVED lines=12> */
[----:B-1----:R4:W1:Y:S01]  /*0f40*/  SYNCS.EXCH.64 URZ, [UR4+0x260], UR8 ;  /* 0x0002600804ff75b2 */ /* 0x0028620008000100 */
[----:B------:R4:W1:Y:S01]  /*0f50*/  SYNCS.EXCH.64 URZ, [UR4+0x280], UR6 ;  /* 0x0002800604ff75b2 */ /* 0x0008620008000100 */
[----:B------:R4:W1:Y:S01]  /*0f60*/  SYNCS.EXCH.64 URZ, [UR4+0x268], UR8 ;  /* 0x0002680804ff75b2 */ /* 0x0008620008000100 */
[----:B------:R4:W1:Y:S01]  /*0f70*/  SYNCS.EXCH.64 URZ, [UR4+0x288], UR6 ;  /* 0x0002880604ff75b2 */ /* 0x0008620008000100 */
[----:B------:R4:W1:Y:S01]  /*0f80*/  SYNCS.EXCH.64 URZ, [UR4+0x270], UR8 ;  /* 0x0002700804ff75b2 */ /* 0x0008620008000100 */
[----:B------:R4:W1:Y:S01]  /*0f90*/  SYNCS.EXCH.64 URZ, [UR4+0x290], UR6 ;  /* 0x0002900604ff75b2 */ /* 0x0008620008000100 */
[----:B------:R4:W1:Y:S01]  /*0fa0*/  SYNCS.EXCH.64 URZ, [UR4+0x278], UR8 ;  /* 0x0002780804ff75b2 */ /* 0x0008620008000100 */
[----:B------:R4:W1:Y:S02]  /*0fb0*/  SYNCS.EXCH.64 URZ, [UR4+0x298], UR6 ;  /* 0x0002980604ff75b2 */ /* 0x0008640008000100 */
[----:B----4-:R-:W-:Y:S01]  /*0fc0*/  NOP ;  /* 0x0000000000007918 */ /* 0x010fe20000000000 */
.L_x_14:
[----:B------:R-:W4:Y:S01]  /*0fd0*/  SHFL.IDX PT, R2, R142, RZ, 0x1f ;  /* 0x00001fff8e027589 */ /* 0x000f2200000e0000 */
[----:B------:R-:W1:Y:S01]  /*0fe0*/  S2UR UR61, SR_CgaCtaId ;  /* 0x00000000003d79c3 */ /* 0x000e620000008800 */
[----:B------:R-:W-:Y:S01]  /*0ff0*/  NOP ;  /* 0x0000000000007918 */ /* 0x000fe20000000000 */
[----:B----4-:R-:W-:-:S13]  /*1000*/  ISETP.NE.AND P0, PT, R2, 0x3, PT ;  /* 0x000000030200780c */ /* 0x010fda0003f05270 */
[----:B-1----:R-:W-:Y:S05]  /*1010*/  @P0 BRA `(.L_x_15) ;  /* 0x0000000000340947 */ /* 0x002fea0003800000 */
[----:B------:R-:W-:Y:S01]  /*1020*/  UMOV UR4, 0x400 ;  /* 0x0000040000047882 */ /* 0x000fe20000000000 */
[----:B------:R-:W-:Y:S01]  /*1030*/  UMOV UR6, 0x20 ;  /* 0x0000002000067882 */ /* 0x000fe20000000000 */
[----:B------:R-:W-:Y:S02]  /*1040*/  ULEA UR4, UR61, UR4, 0x18 ;  /* 0x000000043d047291 */ /* 0x000fe4000f8ec0ff */
[----:B------:R-:W-:-:S04]  /*1050*/  UIADD3 UR6, UPT, UPT, -UR6, 0x100000, URZ ;  /* 0x0010000006067890 */ /* 0x000fc8000fffe1ff */
[----:B------:R-:W-:Y:S02]  /*1060*/  USHF.L.U32 UR7, UR6, 0xb, URZ ;  /* 0x0000000b06077899 */ /* 0x000fe400080006ff */
[----:B------:R-:W-:Y:S01]  /*1070*/  USHF.L.U32 UR6, UR6, 0x1, URZ ;  /* 0x0000000106067899 */ /* 0x000fe200080006ff */
[----:B------:R-:W-:Y:S01]  /*1080*/  ELECT P0, URZ, PT ;  /* 0x0000000000ff782f */ /* 0x000fe20003800000 */
[----:B------:R-:W1:Y:S10]  /*1090*/  FENCE.VIEW.ASYNC.S ;  /* 0x00000000000073c6 */ /* 0x000e740000000000 */
[----:B-1----:R1:W4:Y:S01]  /*10a0*/  SYNCS.EXCH.64 URZ, [UR4+0x2a0], UR6 ;  /* 0x0002a00604ff75b2 */ /* 0x0023220008000100 */
[----:B------:R1:W1:Y:S01]  /*10b0*/  SYNCS.EXCH.64 URZ, [UR4+0x2b0], UR6 ;  /* 0x0002b00604ff75b2 */ /* 0x0002620008000100 */
[----:B------:R1:W1:Y:S01]  /*10c0*/  SYNCS.EXCH.64 URZ, [UR4+0x2a8], UR6 ;  /* 0x0002a80604ff75b2 */ /* 0x0002620008000100 */
[----:B------:R1:W1:Y:S01]  /*10d0*/  SYNCS.EXCH.64 URZ, [UR4+0x2b8], UR6 ;  /* 0x0002b80604ff75b2 */ /* 0x0002620008000100 */
[----:B------:R-:W-:Y:S01]  /*10e0*/  NOP ;  /* 0x0000000000007918 */ /* 0x000fe20000000000 */
.L_x_15:
[----:B-1----:R-:W1:Y:S01]  /*10f0*/  LDCU UR4, c[0x0][0x36c] ;  /* 0x00006d80ff0477ac */ /* 0x002e620008000800 */
[----:B------:R-:W-:Y:S01]  /*1100*/  ISETP.NE.OR P3, PT, R0, 0x2, !P3 ;  /* 0x000000020000780c */ /* 0x000fe20005f65670 */
[----:B------:R-:W-:Y:S01]  /*1110*/  NOP ;  /* 0x0000000000007918 */ /* 0x000fe20000000000 */
[----:B------:R-:W-:Y:S01]  /*1120*/  LOP3.LUT R0, R131, 0x1f, RZ, 0xc0, !PT ;  /* 0x0000001f83007812 */ /* 0x000fe200078ec0ff */
[----:B------:R-:W-:Y:S02]  /*1130*/  UISETP.NE.AND UP4, UPT, UR22, URZ, UPT ;  /* 0x000000ff1600728c */ /* 0x000fe4000bf85270 */
[----:B-1----:R-:W-:-:S09]  /*1140*/  UISETP.EQ.U32.AND UP5, UPT, UR4, 0x1, UPT ;  /* 0x000000010400788c */ /* 0x002fd2000bfa2070 */
[----:B------:R-:W-:Y:S05]  /*1150*/  BRA.U !UP5, `(.L_x_16) ;  /* 0x000000010d087547 */ /* 0x000fea000b800000 */
[----:B--234-:R-:W-:Y:S01]  /*1160*/  UCGABAR_ARV ;  /* 0x00000000000079c7 */ /* 0x01cfe20008000000 */
[----:B------:R-:W-:Y:S05]  /*1170*/  BRA `(.L_x_17) ;  /* 0x0000000000047947 */ /* 0x000fea0003800000 */
.L_x_16:
[----:B--234-:R-:W-:Y:S01]  /*1180*/  NOP ;  /* 0x0000000000007918 */ /* 0x01cfe20000000000 */
.L_x_17:
[----:B------:R-:W1:Y:S01]  /*1190*/  S2UR UR7, SR_CTAID.X ;  /* 0x00000000000779c3 */ /* 0x000e620000002500 */
[----:B------:R-:W-:-:S05]  /*11a0*/  CS2R.32 R3, SR_CgaSize ;  /* 0x0000000000037805 */ /* 0x000fca0000008a00 */
[----:B------:R-:W-:-:S05]  /*11b0*/  IMAD R3, R3, -0xa0, RZ ;  /* 0xffffff6003037824 */ /* 0x000fca00078e02ff */
[----:B------:R-:W-:-:S14]  /*11c0*/  R2UR UR5, R3 ;  /* 0x00000000030572ca */ /* 0x000fdc00000e0000 */
[----:B------:R-:W2:Y:S01]  /*11d0*/  LDCU UR5, c[0x0][UR5+0x2b0] ;  /* 0x00005600050577ac */ /* 0x000ea20008000800 */
[----:B------:R-:W-:-:S05]  /*11e0*/  CS2R.32 R3, SR_CgaSize ;  /* 0x0000000000037805 */ /* 0x000fca0000008a00 */
[----:B------:R-:W-:-:S05]  /*11f0*/  IMAD R3, R3, -0xa0, RZ ;  /* 0xffffff6003037824 */ /* 0x000fca00078e02ff */
[----:B------:R-:W-:-:S14]  /*1200*/  R2UR UR4, R3 ;  /* 0x00000000030472ca */ /* 0x000fdc00000e0000 */
[----:B------:R-:W3:Y:S01]  /*1210*/  LDCU UR4, c[0x0][UR4+0x2b4] ;  /* 0x00005680040477ac */ /* 0x000ee20008000800 */
[----:B------:R-:W4:Y:S01]  /*1220*/  S2UR UR8, SR_CTAID.Y ;  /* 0x00000000000879c3 */ /* 0x000f220000002600 */
[----:B------:R-:W3:Y:S01]  /*1230*/  LDCU UR23, c[0x0][0xb24] ;  /* 0x00016480ff1777ac */ /* 0x000ee20008000800 */
[----:B------:R-:W-:-:S05]  /*1240*/  CS2R.32 R3, SR_CgaSize ;  /* 0x0000000000037805 */ /* 0x000fca0000008a00 */
[----:B------:R-:W-:-:S05]  /*1250*/  IMAD R3, R3, -0xa0, RZ ;  /* 0xffffff6003037824 */ /* 0x000fca00078e02ff */
[----:B------:R-:W-:-:S14]  /*1260*/  R2UR UR58, R3 ;  /* 0x00000000033a72ca */ /* 0x000fdc00000e0000 */
[----:B------:R-:W3:Y:S01]  /*1270*/  LDCU UR58, c[0x0][UR58+0x2a0] ;  /* 0x000054003a3a77ac */ /* 0x000ee20008000800 */
[----:B------:R-:W1:Y:S01]  /*1280*/  S2UR UR36, SR_CTAID.Z ;  /* 0x00000000002479c3 */ /* 0x000e620000002700 */
[----:B------:R-:W-:-:S05]  /*1290*/  CS2R.32 R3, SR_CgaSize ;  /* 0x0000000000037805 */ /* 0x000fca0000008a00 */
[----:B------:R-:W-:-:S05]  /*12a0*/  IMAD R3, R3, -0xa0, RZ ;  /* 0xffffff6003037824 */ /* 0x000fca00078e02ff */
[----:B------:R-:W-:-:S14]  /*12b0*/  R2UR UR55, R3 ;  /* 0x00000000033772ca */ /* 0x000fdc00000e0000 */
[----:B------:R-:W3:Y:S01]  /*12c0*/  LDCU UR55, c[0x0][UR55+0x2a4] ;  /* 0x00005480373777ac */ /* 0x000ee20008000800 */
[----:B------:R-:W3:Y:S01]  /*12d0*/  LDCU UR40, c[0x0][0xb24] ;  /* 0x00016480ff2877ac */ /* 0x000ee20008000800 */
[----:B-1----:R-:W-:Y:S01]  /*12e0*/  I2FP.F32.U32 R3, UR7 ;  /* 0x0000000700037c45 */ /* 0x002fe20008201000 */
[----:B------:R-:W1:Y:S04]  /*12f0*/  LDCU UR25, c[0x0][0xb30] ;  /* 0x00016600ff1977ac */ /* 0x000e680008000800 */
[----:B--2---:R-:W-:Y:S01]  /*1300*/  FMUL R3, R3, UR5 ;  /* 0x0000000503037c20 */ /* 0x004fe20008400000 */
[----:B------:R-:W-:Y:S01]  /*1310*/  USHF.L.U32 UR28, UR61, 0x9, URZ ;  /* 0x000000093d1c7899 */ /* 0x000fe200080006ff */
[----:B----4-:R-:W-:Y:S01]  /*1320*/  I2FP.F32.U32 R2, UR8 ;  /* 0x0000000800027c45 */ /* 0x010fe20008201000 */
[----:B---3--:R-:W-:-:S03]  /*1330*/  UISETP.GE.AND UP2, UPT, UR23, 0x1, UPT ;  /* 0x000000011700788c */ /* 0x008fc6000bf46270 */
[----:B------:R-:W2:Y:S01]  /*1340*/  F2I.U32.TRUNC.NTZ R3, R3 ;  /* 0x0000000300037305 */ /* 0x000ea2000020f000 */
[----:B------:R-:W-:Y:S01]  /*1350*/  UMOV UR46, UR7 ;  /* 0x00000007002e7c82 */ /* 0x000fe20008000000 */
[----:B------:R-:W-:Y:S01]  /*1360*/  FMUL R2, R2, UR4 ;  /* 0x0000000402027c20 */ /* 0x000fe20008400000 */
[----:B------:R-:W-:-:S05]  /*1370*/  UMOV UR45, UR8 ;  /* 0x00000008002d7c82 */ /* 0x000fca0008000000 */
[----:B------:R-:W3:Y:S01]  /*1380*/  F2I.U32.TRUNC.NTZ R2, R2 ;  /* 0x0000000200027305 */ /* 0x000ee2000020f000 */
[----:B--2---:R-:W-:Y:S02]  /*1390*/  R2UR UR4, R3 ;  /* 0x00000000030472ca */ /* 0x004fe400000e0000 */
[----:B---3--:R-:W-:Y:S02]  /*13a0*/  R2UR UR6, R2 ;  /* 0x00000000020672ca */ /* 0x008fe400000e0000 */
[----:B------:R-:W-:-:S09]  /*13b0*/  PRMT R2, RZ, 0x7610, R2 ;  /* 0x00007610ff027816 */ /* 0x000fd20000000002 */
[----:B------:R-:W-:-:S04]  /*13c0*/  UIADD3 UR5, UPT, UPT, -UR4, URZ, URZ ;  /* 0x000000ff04057290 */ /* 0x000fc8000fffe1ff */
[----:B------:R-:W-:Y:S02]  /*13d0*/  UIMAD UR58, UR58, UR5, UR7 ;  /* 0x000000053a3a72a4 */ /* 0x000fe4000f8e0207 */
[----:B------:R-:W-:-:S04]  /*13e0*/  UIADD3 UR4, UPT, UPT, -UR6, URZ, URZ ;  /* 0x000000ff06047290 */ /* 0x000fc8000fffe1ff */
[----:B------:R-:W-:Y:S01]  /*13f0*/  UIMAD UR55, UR55, UR4, UR8 ;  /* 0x00000004373772a4 */ /* 0x000fe2000f8e0208 */
[----:B-1----:R-:W-:Y:S11]  /*1400*/  BRA.U UP4, `(.L_x_18) ;  /* 0x0000000104787547 */ /* 0x002ff6000b800000 */
[----:B------:R-:W-:Y:S02]  /*1410*/  UISETP.NE.AND UP0, UPT, UR55, 0x1, UPT ;  /* 0x000000013700788c */ /* 0x000fe4000bf05270 */
[----:B------:R-:W-:Y:S02]  /*1420*/  UISETP.NE.AND UP1, UPT, UR55, 0x2, UPT ;  /* 0x000000023700788c */ /* 0x000fe4000bf25270 */
[----:B------:R-:W-:Y:S02]  /*1430*/  USEL UR5, URZ, 0x2, UP0 ;  /* 0x00000002ff057887 */ /* 0x000fe40008000000 */
[----:B------:R-:W-:Y:S02]  /*1440*/  UISETP.NE.AND UP0, UPT, UR55, 0x3, UPT ;  /* 0x000000033700788c */ /* 0x000fe4000bf05270 */
[----:B------:R-:W-:Y:S02]  /*1450*/  USEL UR4, URZ, 0x4, UP1 ;  /* 0x00000004ff047887 */ /* 0x000fe40008800000 */
[----:B------:R-:W-:-:S02]  /*1460*/  UISETP.NE.AND UP1, UPT, UR55, 0x4, UPT ;  /* 0x000000043700788c */ /* 0x000fc4000bf25270 */
[----:B------:R-:W-:Y:S02]  /*1470*/  USEL UR7, URZ, 0x8, UP0 ;  /* 0x00000008ff077887 */ /* 0x000fe40008000000 */
[----:B------:R-:W-:Y:S02]  /*1480*/  UISETP.NE.AND UP0, UPT, UR55, 0x5, UPT ;  /* 0x000000053700788c */ /* 0x000fe4000bf05270 */
[----:B------:R-:W-:Y:S02]  /*1490*/  USEL UR6, URZ, 0x10, UP1 ;  /* 0x00000010ff067887 */ /* 0x000fe40008800000 */
[----:B------:R-:W-:Y:S02]  /*14a0*/  UISETP.NE.AND UP1, UPT, UR55, 0x6, UPT ;  /* 0x000000063700788c */ /* 0x000fe4000bf25270 */
[----:B------:R-:W-:Y:S02]  /*14b0*/  USEL UR11, URZ, 0x20, UP0 ;  /* 0x00000020ff0b7887 */ /* 0x000fe40008000000 */
[----:B------:R-:W-:-:S02]  /*14c0*/  UISETP.NE.AND UP0, UPT, UR55, 0x7, UPT ;  /* 0x000000073700788c */ /* 0x000fc4000bf05270 */
[----:B------:R-:W-:Y:S02]  /*14d0*/  USEL UR12, URZ, 0x40, UP1 ;  /* 0x00000040ff0c7887 */ /* 0x000fe40008800000 */
[----:B------:R-:W-:Y:S02]  /*14e0*/  UISETP.NE.AND UP1, UPT, UR55, URZ, UPT ;  /* 0x000000ff3700728c */ /* 0x000fe4000bf25270 */
[----:B------:R-:W-:Y:S02]  /*14f0*/  USEL UR13, URZ, 0x80, UP0 ;  /* 0x00000080ff0d7887 */ /* 0x000fe40008000000 */
[----:B------:R-:W-:Y:S02]  /*1500*/  UISETP.NE.AND UP0, UPT, UR58, URZ, UPT ;  /* 0x000000ff3a00728c */ /* 0x000fe4000bf05270 */
[----:B------:R-:W-:Y:S02]  /*1510*/  UISETP.EQ.OR UP1, UPT, UR58, URZ, !UP1 ;  /* 0x000000ff3a00728c */ /* 0x000fe4000cf22670 */
[----:B------:R-:W-:-:S02]  /*1520*/  USEL UR9, UR5, 0x2, UP0 ;  /* 0x0000000205097887 */ /* 0x000fc40008000000 */
[----:B------:R-:W-:Y:S02]  /*1530*/  USEL UR4, UR4, 0x4, UP0 ;  /* 0x0000000404047887 */ /* 0x000fe40008000000 */
[----:B------:R-:W-:Y:S02]  /*1540*/  USEL UR5, URZ, 0x1, !UP1 ;  /* 0x00000001ff057887 */ /* 0x000fe4000c800000 */
[----:B------:R-:W-:Y:S02]  /*1550*/  USEL UR10, UR7, 0x8, UP0 ;  /* 0x00000008070a7887 */ /* 0x000fe40008000000 */
[----:B------:R-:W-:Y:S02]  /*1560*/  USEL UR8, UR6, 0x10, UP0 ;  /* 0x0000001006087887 */ /* 0x000fe40008000000 */
[----:B------:R-:W-:Y:S02]  /*1570*/  UIADD3 UR4, UPT, UPT, UR4, UR9, UR5 ;  /* 0x0000000904047290 */ /* 0x000fe4000fffe005 */
[----:B------:R-:W-:-:S02]  /*1580*/  USEL UR7, UR11, 0x20, UP0 ;  /* 0x000000200b077887 */ /* 0x000fc40008000000 */
[----:B------:R-:W-:Y:S02]  /*1590*/  USEL UR6, UR12, 0x40, UP0 ;  /* 0x000000400c067887 */ /* 0x000fe40008000000 */
[----:B------:R-:W-:Y:S02]  /*15a0*/  UIADD3 UR4, UPT, UPT, UR8, UR10, UR4 ;  /* 0x0000000a08047290 */ /* 0x000fe4000fffe004 */
[----:B------:R-:W-:Y:S02]  /*15b0*/  USEL UR5, UR13, 0x80, UP0 ;  /* 0x000000800d057887 */ /* 0x000fe40008000000 */
[----:B------:R-:W-:-:S04]  /*15c0*/  UIADD3 UR4, UPT, UPT, UR6, UR7, UR4 ;  /* 0x0000000706047290 */ /* 0x000fc8000fffe004 */
[----:B------:R-:W-:-:S06]  /*15d0*/  UIADD3 UR4, UPT, UPT, UR4, UR5, URZ ;  /* 0x0000000504047290 */ /* 0x000fcc000fffe0ff */
[----:B------:R-:W-:Y:S02]  /*15e0*/  MOV R2, UR4 ;  /* 0x0000000400027c02 */ /* 0x000fe40008000f00 */
.L_x_18:
[----:B------:R-:W-:Y:S05]  /*15f0*/  BRA.U !UP2, `(.L_x_19) ;  /* 0x000000010ad47547 */ /* 0x000fea000b800000 */
[----:B------:R-:W1:Y:S01]  /*1600*/  LDCU.128 UR12, c[0x0][0xb10] ;  /* 0x00016200ff0c77ac */ /* 0x000e620008000c00 */
[----:B------:R-:W2:Y:S01]  /*1610*/  LDCU UR6, c[0x0][0x370] ;  /* 0x00006e00ff0677ac */ /* 0x000ea20008000800 */
[----:B------:R-:W3:Y:S01]  /*1620*/  LDCU UR5, c[0x0][0x374] ;  /* 0x00006e80ff0577ac */ /* 0x000ee20008000800 */
[----:B------:R-:W4:Y:S01]  /*1630*/  LDCU UR24, c[0x0][0xb0c] ;  /* 0x00016180ff1877ac */ /* 0x000f220008000800 */
[----:B------:R-:W4:Y:S01]  /*1640*/  LDCU UR4, c[0x0][0xb20] ;  /* 0x00016400ff0477ac */ /* 0x000f220008000800 */
[----:B------:R-:W4:Y:S01]  /*1650*/  LDCU.64 UR8, c[0x0][0xb28] ;  /* 0x00016500ff0877ac */ /* 0x000f220008000a00 */
[----:B-1----:R-:W-:Y:S02]  /*1660*/  UISETP.NE.AND UP0, UPT, UR14, 0x1, UPT ;  /* 0x000000010e00788c */ /* 0x002fe4000bf05270 */
[----:B---3--:R-:W-:Y:S02]  /*1670*/  UIMAD.WIDE.U32 UR10, UR5, UR15, URZ ;  /* 0x0000000f050a72a5 */ /* 0x008fe4000f8e00ff */
[----:B--2---:R-:W-:-:S02]  /*1680*/  UIMAD.WIDE.U32 UR18, UR6, UR12, URZ ;  /* 0x0000000c061272a5 */ /* 0x004fc4000f8e00ff */
[----:B----4-:R-:W-:Y:S02]  /*1690*/  UISETP.NE.AND UP1, UPT, UR24, 0x1, UPT ;  /* 0x000000011800788c */ /* 0x010fe4000bf25270 */
[----:B------:R-:W-:Y:S01]  /*16a0*/  UISETP.NE.AND UP2, UPT, UR23, 0x1, UPT ;  /* 0x000000011700788c */ /* 0x000fe2000bf45270 */
[----:B------:R-:W-:Y:S02]  /*16b0*/  UMOV UR10, UR11 ;  /* 0x0000000b000a7c82 */ /* 0x000fe40008000000 */
[----:B------:R-:W-:Y:S01]  /*16c0*/  UMOV UR18, UR19 ;  /* 0x0000001300127c82 */ /* 0x000fe20008000000 */
[----:B------:R-:W-:Y:S02]  /*16d0*/  @UP0 USHF.R.U32.HI UR5, URZ, UR4, UR10 ;  /* 0x00000004ff050299 */ /* 0x000fe4000801160a */
[----:B------:R-:W-:Y:S02]  /*16e0*/  UIMAD.WIDE.U32 UR20, UR45, UR15, URZ ;  /* 0x0000000f2d1472a5 */ /* 0x000fe4000f8e00ff */
[----:B------:R-:W-:-:S02]  /*16f0*/  UIMAD.WIDE.U32 UR10, UR5, UR8, URZ ;  /* 0x00000008050a72a5 */ /* 0x000fc4000f8e00ff */
[----:B------:R-:W-:Y:S02]  /*1700*/  @UP1 USHF.R.U32.HI UR6, URZ, UR13, UR18 ;  /* 0x0000000dff061299 */ /* 0x000fe40008011612 */
[----:B------:R-:W-:Y:S02]  /*1710*/  UIMAD.WIDE.U32 UR16, UR46, UR12, URZ ;  /* 0x0000000c2e1072a5 */ /* 0x000fe4000f8e00ff */
[----:B------:R-:W-:Y:S01]  /*1720*/  UIMAD.WIDE.U32 UR18, UR6, UR8, URZ ;  /* 0x00000008061272a5 */ /* 0x000fe2000f8e00ff */
[----:B------:R-:W-:Y:S01]  /*1730*/  UMOV UR20, UR21 ;  /* 0x0000001500147c82 */ /* 0x000fe20008000000 */
[----:B------:R-:W-:Y:S01]  /*1740*/  UMOV UR10, UR11 ;  /* 0x0000000b000a7c82 */ /* 0x000fe20008000000 */
[----:B------:R-:W-:Y:S02]  /*1750*/  USHF.R.U32.HI UR20, URZ, UR4, UR20 ;  /* 0x00000004ff147299 */ /* 0x000fe40008011614 */
[----:B------:R-:W-:Y:S02]  /*1760*/  @UP2 USHF.R.U32.HI UR5, URZ, UR9, UR10 ;  /* 0x00000009ff052299 */ /* 0x000fe4000801160a */
[----:B------:R-:W-:Y:S01]  /*1770*/  UMOV UR7, UR19 ;  /* 0x0000001300077c82 */ /* 0x000fe20008000000 */
[----:B------:R-:W-:Y:S01]  /*1780*/  UMOV UR16, UR17 ;  /* 0x0000001100107c82 */ /* 0x000fe20008000000 */
[----:B------:R-:W-:-:S02]  /*1790*/  @UP2 USHF.R.U32.HI UR6, URZ, UR9, UR7 ;  /* 0x00000009ff062299 */ /* 0x000fc40008011607 */
[----:B------:R-:W-:Y:S02]  /*17a0*/  USHF.R.U32.HI UR13, URZ, UR13, UR16 ;  /* 0x0000000dff0d7299 */ /* 0x000fe40008011610 */
[----:B------:R-:W-:Y:S02]  /*17b0*/  USEL UR4, UR45, UR20, !UP0 ;  /* 0x000000142d047287 */ /* 0x000fe4000c000000 */
[----:B------:R-:W-:Y:S02]  /*17c0*/  UIMAD UR7, UR5, UR23, URZ ;  /* 0x00000017050772a4 */ /* 0x000fe4000f8e02ff */
[----:B------:R-:W-:Y:S02]  /*17d0*/  USEL UR5, UR46, UR13, !UP1 ;  /* 0x0000000d2e057287 */ /* 0x000fe4000c800000 */
[----:B------:R-:W-:Y:S02]  /*17e0*/  UIMAD UR12, UR6, UR23, URZ ;  /* 0x00000017060c72a4 */ /* 0x000fe4000f8e02ff */
[----:B------:R-:W-:-:S02]  /*17f0*/  UISETP.GE.AND UP0, UPT, UR4, UR7, UPT ;  /* 0x000000070400728c */ /* 0x000fc4000bf06270 */
[----:B------:R-:W-:Y:S02]  /*1800*/  UIMAD.WIDE.U32 UR10, UR4, UR8, URZ ;  /* 0x00000008040a72a5 */ /* 0x000fe4000f8e00ff */
[----:B------:R-:W-:Y:S02]  /*1810*/  UISETP.GE.OR UP0, UPT, UR5, UR12, UP0 ;  /* 0x0000000c0500728c */ /* 0x000fe40008706670 */
[----:B------:R-:W-:Y:S02]  /*1820*/  UIMAD.WIDE.U32 UR12, UR5, UR8, URZ ;  /* 0x00000008050c72a5 */ /* 0x000fe4000f8e00ff */
[----:B------:R-:W-:Y:S01]  /*1830*/  UIADD3 UR10, UPT, UPT, -UR4, URZ, URZ ;  /* 0x000000ff040a7290 */ /* 0x000fe2000fffe1ff */
[----:B------:R-:W-:Y:S01]  /*1840*/  UMOV UR8, UR11 ;  /* 0x0000000b00087c82 */ /* 0x000fe20008000000 */
[----:B------:R-:W-:Y:S02]  /*1850*/  UIADD3 UR11, UPT, UPT, -UR5, URZ, URZ ;  /* 0x000000ff050b7290 */ /* 0x000fe4000fffe1ff */
[----:B------:R-:W-:-:S03]  /*1860*/  USHF.R.U32.HI UR8, URZ, UR9, UR8 ;  /* 0x00000009ff087299 */ /* 0x000fc60008011608 */
[----:B------:R-:W-:Y:S01]  /*1870*/  @!UP0 UMOV UR7, UR13 ;  /* 0x0000000d00078c82 */ /* 0x000fe20008000000 */
[----:B------:R-:W-:Y:S02]  /*1880*/  UIMAD UR45, UR14, UR10, UR45 ;  /* 0x0000000a0e2d72a4 */ /* 0x000fe4000f8e022d */
[----:B------:R-:W-:Y:S02]  /*1890*/  USEL UR8, UR4, UR8, !UP2 ;  /* 0x0000000804087287 */ /* 0x000fe4000d000000 */
[----:B------:R-:W-:Y:S02]  /*18a0*/  @!UP0 USHF.R.U32.HI UR7, URZ, UR9, UR7 ;  /* 0x00000009ff078299 */ /* 0x000fe40008011607 */
[----:B------:R-:W-:Y:S02]  /*18b0*/  UIADD3 UR9, UPT, UPT, -UR8, URZ, URZ ;  /* 0x000000ff08097290 */ /* 0x000fe4000fffe1ff */
[----:B------:R-:W-:Y:S02]  /*18c0*/  @!UP0 USEL UR7, UR5, UR7, !UP2 ;  /* 0x0000000705078287 */ /* 0x000fe4000d000000 */
[----:B------:R-:W-:-:S02]  /*18d0*/  UIMAD UR9, UR23, UR9, UR4 ;  /* 0x00000009170972a4 */ /* 0x000fc4000f8e0204 */
[----:B------:R-:W-:Y:S02]  /*18e0*/  @!UP0 UIADD3 UR8, UPT, UPT, UR8, -UR7, URZ ;  /* 0x8000000708088290 */ /* 0x000fe4000fffe0ff */
[----:B------:R-:W-:Y:S02]  /*18f0*/  @!UP0 UIMAD UR6, UR9, UR6, UR7 ;  /* 0x00000006090682a4 */ /* 0x000fe4000f8e0207 */
[----:B------:R-:W-:Y:S02]  /*1900*/  @!UP0 UIMAD UR4, UR8, UR23, UR5 ;  /* 0x00000017080482a4 */ /* 0x000fe4000f8e0205 */
[----:B------:R-:W-:Y:S02]  /*1910*/  UIMAD UR46, UR24, UR11, UR46 ;  /* 0x0000000b182e72a4 */ /* 0x000fe4000f8e022e */
[----:B------:R-:W-:Y:S01]  /*1920*/  UIMAD UR45, UR4, UR14, UR45 ;  /* 0x0000000e042d72a4 */ /* 0x000fe2000f8e022d */
[----:B------:R-:W-:Y:S02]  /*1930*/  @!UP0 UMOV UR5, UR6 ;  /* 0x0000000600058c82 */ /* 0x000fe40008000000 */
[----:B------:R-:W-:-:S12]  /*1940*/  UIMAD UR46, UR5, UR24, UR46 ;  /* 0x00000018052e72a4 */ /* 0x000fd8000f8e022e */
.L_x_19:
[----:B------:R-:W-:Y:S02]  /*1950*/  UISETP.NE.AND UP1, UPT, UR25, 0x1, UPT ;  /* 0x000000011900788c */ /* 0x000fe4000bf25270 */
[----:B------:R-:W-:Y:S02]  /*1960*/  UISETP.NE.AND UP0, UPT, UR22, 0x2, UPT ;  /* 0x000000021600788c */ /* 0x000fe4000bf05270 */
[----:B------:R-:W-:-:S05]  /*1970*/  ULOP3.LUT UR28, UR28, 0xe00, URZ, 0xc0, !UPT ;  /* 0x00000e001c1c7892 */ /* 0x000fca000f8ec0ff */
[----:B------:R-:W-:Y:S07]  /*1980*/  BRA.U UP1, `(.L_x_20) ;  /* 0x0000000101447547 */ /* 0x000fee000b800000 */
[----:B------:R-:W1:Y:S01]  /*1990*/  LDCU.128 UR8, c[0x0][0xb10] ;  /* 0x00016200ff0877ac */ /* 0x000e620008000c00 */
[----:B------:R-:W2:Y:S01]  /*19a0*/  LDCU UR12, c[0x0][0xb0c] ;  /* 0x00016180ff0c77ac */ /* 0x000ea20008000800 */
[----:B------:R-:W3:Y:S01]  /*19b0*/  LDCU UR13, c[0x0][0xb20] ;  /* 0x00016400ff0d77ac */ /* 0x000ee20008000800 */
[----:B-1----:R-:W-:Y:S02]  /*19c0*/  UIMAD.WIDE.U32 UR6, UR46, UR8, URZ ;  /* 0x000000082e0672a5 */ /* 0x002fe4000f8e00ff */
[----:B------:R-:W-:Y:S02]  /*19d0*/  UIMAD.WIDE.U32 UR4, UR45, UR11, URZ ;  /* 0x0000000b2d0472a5 */ /* 0x000fe4000f8e00ff */
[----:B--2---:R-:W-:Y:S02]  /*19e0*/  UISETP.NE.AND UP2, UPT, UR12, 0x1, UPT ;  /* 0x000000010c00788c */ /* 0x004fe4000bf45270 */
[----:B------:R-:W-:Y:S01]  /*19f0*/  UISETP.NE.AND UP1, UPT, UR10, 0x1, UPT ;  /* 0x000000010a00788c */ /* 0x000fe2000bf25270 */
[----:B------:R-:W-:-:S02]  /*1a00*/  UMOV UR6, UR7 ;  /* 0x0000000700067c82 */ /* 0x000fc40008000000 */
[----:B------:R-:W-:Y:S01]  /*1a10*/  UMOV UR4, UR5 ;  /* 0x0000000500047c82 */ /* 0x000fe20008000000 */
[----:B------:R-:W-:Y:S02]  /*1a20*/  USHF.R.U32.HI UR6, URZ, UR9, UR6 ;  /* 0x00000009ff067299 */ /* 0x000fe40008011606 */
[----:B---3--:R-:W-:Y:S02]  /*1a30*/  USHF.R.U32.HI UR4, URZ, UR13, UR4 ;  /* 0x0000000dff047299 */ /* 0x008fe40008011604 */
[----:B------:R-:W-:Y:S02]  /*1a40*/  USEL UR5, UR46, UR6, !UP2 ;  /* 0x000000062e057287 */ /* 0x000fe4000d000000 */
[----:B------:R-:W-:-:S04]  /*1a50*/  USEL UR4, UR45, UR4, !UP1 ;  /* 0x000000042d047287 */ /* 0x000fc8000c800000 */
[----:B------:R-:W-:Y:S02]  /*1a60*/  UIADD3 UR6, UPT, UPT, UR5, -UR4, URZ ;  /* 0x8000000405067290 */ /* 0x000fe4000fffe0ff */
[----:B------:R-:W-:Y:S02]  /*1a70*/  UIADD3 UR4, UPT, UPT, -UR5, UR4, URZ ;  /* 0x0000000405047290 */ /* 0x000fe4000fffe1ff */
[----:B------:R-:W-:Y:S02]  /*1a80*/  UIMAD UR45, UR6, UR10, UR45 ;  /* 0x0000000a062d72a4 */ /* 0x000fe4000f8e022d */
[----:B------:R-:W-:-:S12]  /*1a90*/  UIMAD UR46, UR4, UR12, UR46 ;  /* 0x0000000c042e72a4 */ /* 0x000fd8000f8e022e */
.L_x_20:
[----:B------:R-:W-:Y:S05]  /*1aa0*/  BRA.U !UP5, `(.L_x_21) ;  /* 0x000000010d0c7547 */ /* 0x000fea000b800000 */
[----:B------:R-:W-:Y:S01]  /*1ab0*/  UCGABAR_WAIT ;  /* 0x0000000000007dc7 */ /* 0x000fe20008000000 */
[----:B------:R-:W-:Y:S01]  /*1ac0*/  CCTL.IVALL ;  /* 0x00000000ff00798f */ /* 0x000fe20002000000 */
[----:B------:R-:W-:Y:S05]  /*1ad0*/  BRA `(.L_x_22) ;  /* 0x0000000000047947 */ /* 0x000fea0003800000 */
.L_x_21:
[----:B------:R-:W-:Y:S06]  /*1ae0*/  BAR.SYNC.DEFER_BLOCKING 0x0 ;  /* 0x0000000000007b1d */ /* 0x000fec0000010000 */
.L_x_22:
[----:B------:R-:W-:Y:S05]  /*1af0*/  BRA.U UP0, `(.L_x_23) ;  /* 0x0000002100e47547 */ /* 0x000fea000b800000 */
[----:B------:R-:W1:Y:S01]  /*1b00*/  LDCU UR6, c[0x0][0x38c] ;  /* 0x00007180ff0677ac */ /* 0x000e620008000800 */
[----:B------:R-:W-:Y:S01]  /*1b10*/  PLOP3.LUT P1, PT, PT, PT, UP3, 0x80, 0x8 ;  /* 0x000000000008781c */ /* 0x000fe20003f2f038 */
[----:B------:R-:W-:Y:S01]  /*1b20*/  IMAD.MOV.U32 R12, RZ, RZ, 0x1 ;  /* 0x00000001ff0c7424 */ /* 0x000fe200078e00ff */
[----:B------:R-:W-:Y:S01]  /*1b30*/  ISETP.EQ.OR P2, PT, R0, RZ, P3 ;  /* 0x000000ff0000720c */ /* 0x000fe20001f42670 */
[----:B------:R-:W-:Y:S01]  /*1b40*/  UMOV UR7, 0x400 ;  /* 0x0000040000077882 */ /* 0x000fe20000000000 */
[----:B------:R-:W-:Y:S01]  /*1b50*/  UISETP.NE.AND UP1, UPT, UR22, URZ, UPT ;  /* 0x000000ff1600728c */ /* 0x000fe2000bf25270 */
[----:B------:R-:W-:Y:S01]  /*1b60*/  PLOP3.LUT P1, PT, P1, PT, PT, 0x8, 0x80 ;  /* 0x000000000080781c */ /* 0x000fe20000f2e170 */
[----:B------:R-:W-:Y:S01]  /*1b70*/  ULEA UR7, UR61, UR7, 0x18 ;  /* 0x000000073d077291 */ /* 0x000fe2000f8ec0ff */
[----:B------:R-:W-:Y:S01]  /*1b80*/  CS2R R10, SRZ ;  /* 0x00000000000a7805 */ /* 0x000fe2000001ff00 */
[----:B------:R-:W-:Y:S01]  /*1b90*/  IMAD.MOV.U32 R9, RZ, RZ, RZ ;  /* 0x000000ffff097224 */ /* 0x000fe200078e00ff */
[----:B------:R-:W2:Y:S01]  /*1ba0*/  LDCU UR41, c[0x0][0x370] ;  /* 0x00006e00ff2977ac */ /* 0x000ea20008000800 */
[----:B------:R-:W-:Y:S01]  /*1bb0*/  IMAD.MOV.U32 R8, RZ, RZ, 0x1 ;  /* 0x00000001ff087424 */ /* 0x000fe200078e00ff */
[----:B------:R-:W3:Y:S01]  /*1bc0*/  LDCU.64 UR26, c[0x0][0x348] ;  /* 0x00006900ff1a77ac */ /* 0x000ee20008000a00 */
[----:B-1----:R-:W-:-:S02]  /*1bd0*/  UIADD3 UR5, UPT, UPT, UR6, 0x1f, URZ ;  /* 0x0000001f06057890 */ /* 0x002fc4000fffe0ff */
[----:B------:R-:W-:Y:S02]  /*1be0*/  USHF.R.U32.HI UR47, URZ, 0x5, UR28 ;  /* 0x00000005ff2f7899 */ /* 0x000fe4000801161c */
[----:B------:R-:W-:Y:S02]  /*1bf0*/  USHF.R.S32.HI UR4, URZ, 0x1f, UR5 ;  /* 0x0000001fff047899 */ /* 0x000fe40008011405 */
[----:B------:R-:W-:Y:S02]  /*1c00*/  UIADD3 UR48, UPT, UPT, UR6, 0x3e, URZ ;  /* 0x0000003e06307890 */ /* 0x000fe4000fffe0ff */
[----:B------:R-:W-:Y:S01]  /*1c10*/  ULEA.HI UR4, UR4, UR5, URZ, 0x5 ;  /* 0x0000000504047291 */ /* 0x000fe2000f8f28ff */
[----:B------:R-:W1:Y:S03]  /*1c20*/  LDCU UR39, c[0x0][0x374] ;  /* 0x00006e80ff2777ac */ /* 0x000e660008000800 */
[----:B------:R-:W-:-:S02]  /*1c30*/  USHF.R.S32.HI UR43, URZ, 0x5, UR4 ;  /* 0x00000005ff2b7899 */ /* 0x000fc40008011404 */
[----:B------:R-:W-:Y:S02]  /*1c40*/  UIADD3 UR4, UPT, UPT, UR6, -0x1, URZ ;  /* 0xffffffff06047890 */ /* 0x000fe4000fffe0ff */
[----:B------:R-:W-:Y:S02]  /*1c50*/  UISETP.LT.U32.AND UP0, UPT, UR43, 0x22, UPT ;  /* 0x000000222b00788c */ /* 0x000fe4000bf01070 */
[----:B------:R-:W-:Y:S02]  /*1c60*/  UISETP.GE.U32.AND UP2, UPT, UR4, -0x3f, UPT ;  /* 0xffffffc10400788c */ /* 0x000fe4000bf46070 */
[----:B------:R-:W-:Y:S02]  /*1c70*/  USEL UR42, UR43, 0x22, UP0 ;  /* 0x000000222b2a7887 */ /* 0x000fe40008000000 */
[----:B------:R-:W-:Y:S02]  /*1c80*/  USEL UR24, UR34, 0x2, UP1 ;  /* 0x0000000222187887 */ /* 0x000fe40008800000 */
[----:B------:R-:W-:-:S02]  /*1c90*/  UIADD3 UR21, UPT, UPT, UR42, -0x1, URZ ;  /* 0xffffffff2a157890 */ /* 0x000fc4000fffe0ff */
[----:B------:R-:W-:Y:S02]  /*1ca0*/  UIADD3 UR29, UPT, UPT, UR7, 0x4600, UR28 ;  /* 0x00004600071d7890 */ /* 0x000fe4000fffe01c */
[----:B------:R-:W-:Y:S02]  /*1cb0*/  UIADD3 UR44, UPT, UPT, UR43, -UR42, URZ ;  /* 0x8000002a2b2c7290 */ /* 0x000fe4000fffe0ff */
[----:B------:R-:W-:Y:S01]  /*1cc0*/  @UP2 UIADD3 UR21, UPT, UPT, UR42, URZ, URZ ;  /* 0x000000ff2a152290 */ /* 0x000fe2000fffe0ff */
[----:B------:R-:W-:-:S03]  /*1cd0*/  UMOV UR5, URZ ;  /* 0x000000ff00057c82 */ /* 0x000fc60008000000 */
[----:B-123--:R-:W-:-:S12]  /*1ce0*/  UIADD3 UR21, UPT, UPT, UR21, 0x1, URZ ;  /* 0x0000000115157890 */ /* 0x00efd8000fffe0ff */
.L_x_43:
[----:B------:R-:W-:-:S09]  /*1cf0*/  UISETP.NE.AND UP0, UPT, UR61, URZ, UPT ;  /* 0x000000ff3d00728c */ /* 0x000fd2000bf05270 */
[----:B------:R-:W-:Y:S05]  /*1d00*/  BRA.U UP0, `(.L_x_24) ;  /* 0x0000000100287547 */ /* 0x000fea000b800000 */
[----:B------:R-:W-:Y:S02]  /*1d10*/  LEA R0, R9, UR7, 0x3 ;  /* 0x0000000709007c11 */ /* 0x000fe4000f8e18ff */
[----:B------:R-:W-:-:S04]  /*1d20*/  SHF.L.U32 R2, R8, 0x1f, RZ ;  /* 0x0000001f08027819 */ /* 0x000fc800000006ff */
[----:B------:R-:W1:Y:S02]  /*1d30*/  SYNCS.PHASECHK.TRANS64.TRYWAIT P0, [R0+URZ+0x2b0], R2 ;  /* 0x0002b002000075a7 */ /* 0x000e6400080011ff */
[----:B-1----:R-:W-:Y:S05]  /*1d40*/  @!P0 BRA `(.L_x_25) ;  /* 0x0000006400b08947 */ /* 0x002fea0003800000 */
.L_x_133:
[----:B------:R-:W-:Y:S01]  /*1d50*/  VIADD R9, R9, 0x1 ;  /* 0x0000000109097836 */ /* 0x000fe20000000000 */
[----:B------:R1:W-:Y:S04]  /*1d60*/  SYNCS.ARRIVE.TRANS64.A1T0 RZ, [R0+URZ+0x2a0], RZ ;  /* 0x0002a0ff00ff79a7 */ /* 0x0003e800081000ff */
[----:B------:R-:W-:-:S04]  /*1d70*/  ISETP.NE.AND P0, PT, R9, 0x2, PT ;  /* 0x000000020900780c */ /* 0x000fc80003f05270 */
[----:B------:R-:W-:Y:S02]  /*1d80*/  SEL R9, R9, RZ, P0 ;  /* 0x000000ff09097207 */ /* 0x000fe40000000000 */
[----:B-1----:R-:W-:-:S04]  /*1d90*/  SEL R0, RZ, 0x1, P0 ;  /* 0x00000001ff007807 */ /* 0x002fc80000000000 */
[----:B------:R-:W-:-:S07]  /*1da0*/  LOP3.LUT R8, R8, R0, RZ, 0x3c, !PT ;  /* 0x0000000008087212 */ /* 0x000fce00078e3cff */
.L_x_24:
[----:B------:R-:W-:Y:S01]  /*1db0*/  ULEA UR4, UR5, UR7, 0x3 ;  /* 0x0000000705047291 */ /* 0x000fe2000f8e18ff */
[----:B------:R-:W-:Y:S01]  /*1dc0*/  SHF.L.U32 R0, R12, 0x1f, RZ ;  /* 0x0000001f0c007819 */ /* 0x000fe200000006ff */
[----:B------:R-:W-:Y:S02]  /*1dd0*/  UISETP.GE.U32.AND UP0, UPT, UR48, 0x3f, UPT ;  /* 0x0000003f3000788c */ /* 0x000fe4000bf06070 */
[----:B------:R-:W-:Y:S02]  /*1de0*/  USHF.L.U32 UR11, UR45, 0x6, URZ ;  /* 0x000000062d0b7899 */ /* 0x000fe400080006ff */
[----:B------:R-:W-:Y:S01]  /*1df0*/  ULEA UR35, UR46, UR47, 0x7 ;  /* 0x0000002f2e237291 */ /* 0x000fe2000f8e38ff */
[----:B------:R-:W-:Y:S02]  /*1e00*/  UMOV UR13, URZ ;  /* 0x000000ff000d7c82 */ /* 0x000fe40008000000 */
[----:B------:R1:W2:Y:S02]  /*1e10*/  SYNCS.PHASECHK.TRANS64.TRYWAIT P0, [UR4+0x110], R0 ;  /* 0x00011000ff0075a7 */ /* 0x0002a40008001104 */
[----:B------:R-:W-:Y:S07]  /*1e20*/  BRA.U !UP0, `(.L_x_26) ;  /* 0x0000000108bc7547 */ /* 0x000fee000b800000 */
[----:B------:R-:W-:Y:S01]  /*1e30*/  UMOV UR6, URZ ;  /* 0x000000ff00067c82 */ /* 0x000fe20008000000 */
[----:B------:R-:W-:-:S05]  /*1e40*/  UMOV UR4, UR5 ;  /* 0x0000000500047c82 */ /* 0x000fca0008000000 */
.L_x_32:
[----:B------:R-:W-:Y:S01]  /*1e50*/  ULEA UR33, UR4, UR7, 0x3 ;  /* 0x0000000704217291 */ /* 0x000fe2000f8e18ff */
[----:B--2---:R-:W-:Y:S01]  /*1e60*/  @!P3 MOV R2, 0x1800 ;  /* 0x000018000002b802 */ /* 0x004fe20000000f00 */
[----:B--2-4-:R-:W-:Y:S10]  /*1e70*/  @P0 BRA `(.L_x_27) ;  /* 0x00000000000c0947 */ /* 0x014ff40003800000 */
[----:B------:R-:W-:-:S04]  /*1e80*/  SHF.L.U32 R3, R12, 0x1f, RZ ;  /* 0x0000001f0c037819 */ /* 0x000fc800000006ff */
[----:B------:R-:W2:Y:S02]  /*1e90*/  SYNCS.PHASECHK.TRANS64.TRYWAIT P0, [UR33+0x110], R3 ;  /* 0x00011003ff0075a7 */ /* 0x000ea40008001121 */
[----:B--2---:R-:W-:Y:S05]  /*1ea0*/  @!P0 BRA `(.L_x_28) ;  /* 0x00000064006c8947 */ /* 0x004fea0003800000 */
.L_x_27:
[----:B------:R2:W-:Y:S01]  /*1eb0*/  @!P3 SYNCS.ARRIVE.TRANS64 RZ, [UR33], R2 ;  /* 0x00000002ffffb9a7 */ /* 0x0005e20008000021 */
[----:B------:R-:W-:-:S04]  /*1ec0*/  ULOP3.LUT UR5, UR24, 0x2, URZ, 0xfc, !UPT ;  /* 0x0000000218057892 */ /* 0x000fc8000f8efcff */
[----:B------:R-:W-:-:S09]  /*1ed0*/  UISETP.NE.AND UP0, UPT, UR5, 0x2, UPT ;  /* 0x000000020500788c */ /* 0x000fd2000bf05270 */
[----:B------:R-:W-:Y:S05]  /*1ee0*/  BRA.U UP0, `(.L_x_29) ;  /* 0x0000000100047547 */ /* 0x000fea000b800000 */
[----:B------:R-:W-:Y:S05]  /*1ef0*/  BPT.TRAP 0x1 ;  /* 0x000000040000795c */ /* 0x000fea0000300000 */
.L_x_29:
[----:B------:R-:W-:Y:S04]  /*1f00*/  BSSY.RECONVERGENT B0, `(.L_x_30) ;  /* 0x0000003000007945 */ /* 0x000fe80003800200 */
[----:B------:R-:W-:Y:S05]  /*1f10*/  @P2 BRA `(.L_x_31) ;  /* 0x0000000000042947 */ /* 0x000fea0003800000 */
[----:B------:R-:W-:Y:S05]  /*1f20*/  BPT.TRAP 0x1 ;  /* 0x000000040000795c */ /* 0x000fea0000300000 */
.L_x_31:
[----:B------:R-:W-:Y:S05]  /*1f30*/  BSYNC.RECONVERGENT B0 ;  /* 0x0000000000007941 */ /* 0x000fea0003800200 */
.L_x_30:
[----:B------:R-:W-:Y:S02]  /*1f40*/  UIADD3 UR5, UPT, UPT, UR4, 0x1, URZ ;  /* 0x0000000104057890 */ /* 0x000fe4000fffe0ff */
[----:B------:R-:W-:Y:S02]  /*1f50*/  ULEA UR32, UR4, UR28, 0xc ;  /* 0x0000001c04207291 */ /* 0x000fe4000f8e60ff */
[----:B------:R-:W-:Y:S02]  /*1f60*/  UISETP.NE.AND UP0, UPT, UR5, 0x22, UPT ;  /* 0x000000220500788c */ /* 0x000fe4000bf05270 */
[----:B------:R-:W-:Y:S02]  /*1f70*/  UIADD3 UR16, UP1, UPT, UR26, 0x80, URZ ;  /* 0x000000801a107890 */ /* 0x000fe4000ff3e0ff */
[----:B------:R-:W-:Y:S02]  /*1f80*/  USEL UR9, URZ, 0x1, UP0 ;  /* 0x00000001ff097887 */ /* 0x000fe40008000000 */
[----:B------:R-:W-:-:S02]  /*1f90*/  USEL UR5, UR5, URZ, UP0 ;  /* 0x000000ff05057287 */ /* 0x000fc40008000000 */
[----:B------:R-:W-:Y:S02]  /*1fa0*/  UIADD3 UR14, UP0, UPT, UR26, 0x180, URZ ;  /* 0x000001801a0e7890 */ /* 0x000fe4000ff1e0ff */
[----:B------:R-:W-:Y:S01]  /*1fb0*/  ULEA UR8, UR5, UR7, 0x3 ;  /* 0x0000000705087291 */ /* 0x000fe2000f8e18ff */
[----:B------:R-:W-:Y:S01]  /*1fc0*/  LOP3.LUT R12, R12, UR9, RZ, 0x3c, !PT ;  /* 0x000000090c0c7c12 */ /* 0x000fe2000f8e3cff */
[----:B------:R-:W-:Y:S02]  /*1fd0*/  USHF.L.U32 UR34, UR6, 0x5, URZ ;  /* 0x0000000506227899 */ /* 0x000fe400080006ff */
[----:B------:R-:W-:Y:S01]  /*1fe0*/  UIADD3.X UR17, UPT, UPT, URZ, UR27, URZ, UP1, !UPT ;  /* 0x0000001bff117290 */ /* 0x000fe20008ffe4ff */
[----:B-1----:R-:W-:Y:S01]  /*1ff0*/  SHF.L.U32 R0, R12, 0x1f, RZ ;  /* 0x0000001f0c007819 */ /* 0x002fe200000006ff */
[----:B------:R-:W-:Y:S02]  /*2000*/  UIADD3 UR32, UPT, UPT, UR7, 0x4600, UR32 ;  /* 0x0000460007207890 */ /* 0x000fe4000fffe020 */
[----:B------:R-:W-:Y:S01]  /*2010*/  UIADD3.X UR15, UPT, UPT, URZ, UR27, URZ, UP0, !UPT ;  /* 0x0000001bff0f7290 */ /* 0x000fe200087fe4ff */
[----:B------:R3:W4:Y:S01]  /*2020*/  SYNCS.PHASECHK.TRANS64.TRYWAIT P0, [UR8+0x110], R0 ;  /* 0x00011000ff0075a7 */ /* 0x0007220008001108 */
[----:B------:R-:W-:Y:S01]  /*2030*/  ULEA UR8, UR4, UR7, 0xb ;  /* 0x0000000704087291 */ /* 0x000fe2000f8e58ff */
[----:B------:R-:W-:Y:S01]  /*2040*/  UMOV UR13, 0xff0000 ;  /* 0x00ff0000000d7882 */ /* 0x000fe20000000000 */
[----:B------:R-:W-:-:S02]  /*2050*/  UMOV UR18, 0x0 ;  /* 0x0000000000127882 */ /* 0x000fc40000000000 */
[----:B------:R-:W-:Y:S01]  /*2060*/  UIADD3 UR8, UPT, UPT, UR8, 0x26600, URZ ;  /* 0x0002660008087890 */ /* 0x000fe2000fffe0ff */
[----:B------:R-:W-:Y:S01]  /*2070*/  UMOV UR19, 0x10000000 ;  /* 0x1000000000137882 */ /* 0x000fe20000000000 */
[----:B------:R-:W-:Y:S01]  /*2080*/  UMOV UR12, UR36 ;  /* 0x00000024000c7c82 */ /* 0x000fe20008000000 */
[----:B------:R-:W-:Y:S01]  /*2090*/  UMOV UR9, UR33 ;  /* 0x0000002100097c82 */ /* 0x000fe20008000000 */
[----:B------:R-:W-:Y:S01]  /*20a0*/  UMOV UR10, UR34 ;  /* 0x00000022000a7c82 */ /* 0x000fe20008000000 */
[----:B------:R1:W-:Y:S01]  /*20b0*/  UTMALDG.3D.MULTICAST [UR32], [UR16], UR13, desc[UR18] ;  /* 0x00001220100073b4 */ /* 0x0003e2000801180d */
[----:B------:R-:W-:Y:S01]  /*20c0*/  UIADD3 UR6, UPT, UPT, UR6, 0x1, URZ ;  /* 0x0000000106067890 */ /* 0x000fe2000fffe0ff */
[----:B------:R-:W-:-:S03]  /*20d0*/  UMOV UR4, UR5 ;  /* 0x0000000500047c82 */ /* 0x000fc60008000000 */
[----:B------:R-:W-:Y:S01]  /*20e0*/  UISETP.NE.AND UP0, UPT, UR6, UR21, UPT ;  /* 0x000000150600728c */ /* 0x000fe2000bf05270 */
[----:B------:R3:W-:Y:S01]  /*20f0*/  UTMALDG.3D [UR8], [UR14], desc[UR18] ;  /* 0x000012080e0075b4 */ /* 0x0007e20008011000 */
[----:B-1----:R-:W-:-:S07]  /*2100*/  UMOV UR13, UR21 ;  /* 0x00000015000d7c82 */ /* 0x002fce0008000000 */
[----:B---3--:R-:W-:Y:S05]  /*2110*/  BRA.U UP0, `(.L_x_32) ;  /* 0xfffffffd004c7547 */ /* 0x008fea000b83ffff */
.L_x_26:
[----:B------:R-:W-:Y:S01]  /*2120*/  ULEA UR4, UR5, UR7, 0x3 ;  /* 0x0000000705047291 */ /* 0x000fe2000f8e18ff */
[----:B-1----:R-:W-:Y:S01]  /*2130*/  SHF.L.U32 R0, R12, 0x1f, RZ ;  /* 0x0000001f0c007819 */ /* 0x002fe200000006ff */
[----:B------:R-:W-:Y:S01]  /*2140*/  @!P1 SYNCS.ARRIVE.TRANS64.A1T0 RZ, [UR7+0x238], RZ ;  /* 0x000238ffffff99a7 */ /* 0x000fe20008100007 */
[----:B------:R-:W-:-:S06]  /*2150*/  UISETP.GT.AND UP0, UPT, UR43, UR42, UPT ;  /* 0x0000002a2b00728c */ /* 0x000fcc000bf04270 */
[----:B--2-4-:R1:W2:Y:S03]  /*2160*/  SYNCS.PHASECHK.TRANS64.TRYWAIT P0, [UR4+0x110], R0 ;  /* 0x00011000ff0075a7 */ /* 0x0142a60008001104 */
[----:B------:R-:W-:Y:S05]  /*2170*/  BRA.U !UP0, `(.L_x_33) ;  /* 0x0000000108bc7547 */ /* 0x000fea000b800000 */
[----:B------:R-:W-:Y:S01]  /*2180*/  UIADD3 UR25, UPT, UPT, UR44, UR13, URZ ;  /* 0x0000000d2c197290 */ /* 0x000fe2000fffe0ff */
[----:B------:R-:W-:-:S11]  /*2190*/  UMOV UR4, UR5 ;  /* 0x0000000500047c82 */ /* 0x000fd60008000000 */
.L_x_39:
[----:B------:R-:W-:Y:S01]  /*21a0*/  ULEA UR17, UR4, UR7, 0x3 ;  /* 0x0000000704117291 */ /* 0x000fe2000f8e18ff */
[----:B--2---:R-:W-:Y:S01]  /*21b0*/  @!P3 MOV R2, 0x1800 ;  /* 0x000018000002b802 */ /* 0x004fe20000000f00 */
[----:B--2-4-:R-:W-:Y:S10]  /*21c0*/  @P0 BRA `(.L_x_34) ;  /* 0x00000000000c0947 */ /* 0x014ff40003800000 */
[----:B------:R-:W-:-:S04]  /*21d0*/  SHF.L.U32 R3, R12, 0x1f, RZ ;  /* 0x0000001f0c037819 */ /* 0x000fc800000006ff */
[----:B------:R-:W2:Y:S02]  /*21e0*/  SYNCS.PHASECHK.TRANS64.TRYWAIT P0, [UR17+0x110], R3 ;  /* 0x00011003ff0075a7 */ /* 0x000ea40008001111 */
[----:B--2---:R-:W-:Y:S05]  /*21f0*/  @!P0 BRA `(.L_x_35) ;  /* 0x0000006000b08947 */ /* 0x004fea0003800000 */
.L_x_34:
[----:B------:R2:W-:Y:S01]  /*2200*/  @!P3 SYNCS.ARRIVE.TRANS64 RZ, [UR17], R2 ;  /* 0x00000002ffffb9a7 */ /* 0x0005e20008000011 */
[----:B------:R-:W-:-:S04]  /*2210*/  ULOP3.LUT UR5, UR24, 0x2, URZ, 0xfc, !UPT ;  /* 0x0000000218057892 */ /* 0x000fc8000f8efcff */
[----:B------:R-:W-:-:S09]  /*2220*/  UISETP.NE.AND UP0, UPT, UR5, 0x2, UPT ;  /* 0x000000020500788c */ /* 0x000fd2000bf05270 */
[----:B------:R-:W-:Y:S05]  /*2230*/  BRA.U UP0, `(.L_x_36) ;  /* 0x0000000100047547 */ /* 0x000fea000b800000 */
[----:B------:R-:W-:Y:S05]  /*2240*/  BPT.TRAP 0x1 ;  /* 0x000000040000795c */ /* 0x000fea0000300000 */
.L_x_36:
[----:B------:R-:W-:Y:S04]  /*2250*/  BSSY.RECONVERGENT B0, `(.L_x_37) ;  /* 0x0000003000007945 */ /* 0x000fe80003800200 */
[----:B------:R-:W-:Y:S05]  /*2260*/  @P2 BRA `(.L_x_38) ;  /* 0x0000000000042947 */ /* 0x000fea0003800000 */
[----:B------:R-:W-:Y:S05]  /*2270*/  BPT.TRAP 0x1 ;  /* 0x000000040000795c */ /* 0x000fea0000300000 */
.L_x_38:
[----:B------:R-:W-:Y:S05]  /*2280*/  BSYNC.RECONVERGENT B0 ;  /* 0x0000000000007941 */ /* 0x000fea0003800200 */
.L_x_37:
[----:B------:R-:W-:Y:S02]  /*2290*/  UIADD3 UR5, UPT, UPT, UR4, 0x1, URZ ;  /* 0x0000000104057890 */ /* 0x000fe4000fffe0ff */
[----:B------:R-:W-:Y:S02]  /*22a0*/  UIADD3 UR14, UP1, UPT, UR26, 0x80, URZ ;  /* 0x000000801a0e7890 */ /* 0x000fe4000ff3e0ff */
[----:B------:R-:W-:Y:S02]  /*22b0*/  UISETP.NE.AND UP0, UPT, UR5, 0x22, UPT ;  /* 0x000000220500788c */ /* 0x000fe4000bf05270 */
[----:B------:R-:W-:Y:S02]  /*22c0*/  USHF.L.U32 UR18, UR13, 0x5, URZ ;  /* 0x000000050d127899 */ /* 0x000fe400080006ff */
[----:B------:R-:W-:Y:S02]  /*22d0*/  USEL UR8, URZ, 0x1, UP0 ;  /* 0x00000001ff087887 */ /* 0x000fe40008000000 */
[----:B------:R-:W-:-:S02]  /*22e0*/  USEL UR5, UR5, URZ, UP0 ;  /* 0x000000ff05057287 */ /* 0x000fc40008000000 */
[----:B------:R-:W-:Y:S02]  /*22f0*/  UIADD3 UR22, UP0, UPT, UR26, 0x180, URZ ;  /* 0x000001801a167890 */ /* 0x000fe4000ff1e0ff */
[----:B------:R-:W-:Y:S01]  /*2300*/  LOP3.LUT R12, R12, UR8, RZ, 0x3c, !PT ;  /* 0x000000080c0c7c12 */ /* 0x000fe2000f8e3cff */
[----:B------:R-:W-:Y:S02]  /*2310*/  ULEA UR6, UR5, UR7, 0x3 ;  /* 0x0000000705067291 */ /* 0x000fe4000f8e18ff */
[----:B------:R-:W-:Y:S01]  /*2320*/  ULEA UR8, UR4, UR7, 0xb ;  /* 0x0000000704087291 */ /* 0x000fe2000f8e58ff */
[----:B-1----:R-:W-:Y:S01]  /*2330*/  SHF.L.U32 R0, R12, 0x1f, RZ ;  /* 0x0000001f0c007819 */ /* 0x002fe200000006ff */
[----:B------:R-:W-:Y:S02]  /*2340*/  ULEA UR16, UR4, UR29, 0xc ;  /* 0x0000001d04107291 */ /* 0x000fe4000f8e60ff */
[----:B------:R-:W-:Y:S02]  /*2350*/  UIADD3.X UR15, UPT, UPT, URZ, UR27, URZ, UP1, !UPT ;  /* 0x0000001bff0f7290 */ /* 0x000fe40008ffe4ff */
[----:B------:R-:W-:Y:S01]  /*2360*/  UIADD3 UR8, UPT, UPT, UR8, 0x26600, URZ ;  /* 0x0002660008087890 */ /* 0x000fe2000fffe0ff */
[----:B------:R3:W4:Y:S01]  /*2370*/  SYNCS.PHASECHK.TRANS64.TRYWAIT P0, [UR6+0x110], R0 ;  /* 0x00011000ff0075a7 */ /* 0x0007220008001106 */
[----:B------:R-:W-:Y:S01]  /*2380*/  UIADD3.X UR23, UPT, UPT, URZ, UR27, URZ, UP0, !UPT ;  /* 0x0000001bff177290 */ /* 0x000fe200087fe4ff */
[----:B------:R-:W-:Y:S01]  /*2390*/  UMOV UR6, 0xff0000 ;  /* 0x00ff000000067882 */ /* 0x000fe20000000000 */
[----:B------:R-:W-:Y:S01]  /*23a0*/  UMOV UR30, 0x0 ;  /* 0x00000000001e7882 */ /* 0x000fe20000000000 */
[----:B------:R-:W-:Y:S01]  /*23b0*/  UMOV UR31, 0x10000000 ;  /* 0x10000000001f7882 */ /* 0x000fe20000000000 */
[----:B------:R-:W-:Y:S01]  /*23c0*/  UMOV UR19, UR35 ;  /* 0x0000002300137c82 */ /* 0x000fe20008000000 */
[----:B------:R-:W-:Y:S01]  /*23d0*/  UMOV UR20, UR36 ;  /* 0x0000002400147c82 */ /* 0x000fe20008000000 */
[----:B------:R-:W-:Y:S01]  /*23e0*/  UMOV UR12, UR36 ;  /* 0x00000024000c7c82 */ /* 0x000fe20008000000 */
[----:B------:R-:W-:Y:S01]  /*23f0*/  UMOV UR9, UR17 ;  /* 0x0000001100097c82 */ /* 0x000fe20008000000 */
[----:B------:R-:W-:Y:S01]  /*2400*/  UMOV UR10, UR18 ;  /* 0x00000012000a7c82 */ /* 0x000fe20008000000 */
[----:B------:R3:W-:Y:S01]  /*2410*/  UTMALDG.3D.MULTICAST [UR16], [UR14], UR6, desc[UR30] ;  /* 0x00001e100e0073b4 */ /* 0x0007e20008011806 */
[----:B------:R-:W-:Y:S01]  /*2420*/  UIADD3 UR13, UPT, UPT, UR13, 0x1, URZ ;  /* 0x000000010d0d7890 */ /* 0x000fe2000fffe0ff */
[----:B------:R-:W-:-:S03]  /*2430*/  UMOV UR4, UR5 ;  /* 0x0000000500047c82 */ /* 0x000fc60008000000 */
[----:B------:R-:W-:Y:S01]  /*2440*/  UISETP.NE.AND UP0, UPT, UR13, UR25, UPT ;  /* 0x000000190d00728c */ /* 0x000fe2000bf05270 */
[----:B------:R3:W-:Y:S08]  /*2450*/  UTMALDG.3D [UR8], [UR22], desc[UR30] ;  /* 0x00001e08160075b4 */ /* 0x0007f00008011000 */
[----:B---3--:R-:W-:Y:S05]  /*2460*/  BRA.U UP0, `(.L_x_39) ;  /* 0xfffffffd004c7547 */ /* 0x008fea000b83ffff */
.L_x_33:
[C---:B------:R-:W-:Y:S01]  /*2470*/  LEA R3, R11.reuse, UR7, 0x3 ;  /* 0x000000070b037c11 */ /* 0x040fe2000f8e18ff */
[----:B------:R-:W-:Y:S01]  /*2480*/  NOP ;  /* 0x0000000000007918 */ /* 0x000fe20000000000 */
[----:B-1----:R-:W-:Y:S02]  /*2490*/  SHF.L.U32 R0, R10, 0x1f, RZ ;  /* 0x0000001f0a007819 */ /* 0x002fe400000006ff */
[----:B------:R-:W-:Y:S02]  /*24a0*/  LEA R4, R11, UR7, 0x4 ;  /* 0x000000070b047c11 */ /* 0x000fe4000f8e20ff */
[----:B--2-4-:R-:W1:Y:S02]  /*24b0*/  SYNCS.PHASECHK.TRANS64.TRYWAIT P0, [R3+URZ+0x240], R0 ;  /* 0x00024000030075a7 */ /* 0x014e6400080011ff */
[----:B-1----:R-:W-:Y:S05]  /*24c0*/  @!P0 BRA `(.L_x_40) ;  /* 0x0000006000148947 */ /* 0x002fea0003800000 */
.L_x_136:
[----:B------:R-:W2:Y:S01]  /*24d0*/  LDS.128 R4, [R4+0x2d0] ;  /* 0x0002d00004047984 */ /* 0x000ea20000000c00 */
[----:B------:R-:W-:Y:S01]  /*24e0*/  UISETP.GE.AND UP0, UPT, UR40, 0x1, UPT ;  /* 0x000000012800788c */ /* 0x000fe2000bf06270 */
[----:B------:R-:W-:Y:S01]  /*24f0*/  @!PT LDS RZ, [RZ] ;  /* 0x00000000fffff984 */ /* 0x000fe20000000800 */
[----:B------:R-:W-:Y:S01]  /*2500*/  @!PT LDS RZ, [RZ] ;  /* 0x00000000fffff984 */ /* 0x000fe20000000800 */
[----:B------:R-:W-:Y:S01]  /*2510*/  @!PT LDS RZ, [RZ] ;  /* 0x00000000fffff984 */ /* 0x000fe20000000800 */
[----:B------:R-:W-:Y:S01]  /*2520*/  @!PT LDS RZ, [RZ] ;  /* 0x00000000fffff984 */ /* 0x000fe20000000800 */
[----:B------:R3:W-:Y:S06]  /*2530*/  MEMBAR.ALL.CTA ;  /* 0x0000000000007992 */ /* 0x0007ec0000008000 */
[----:B---3--:R-:W3:Y:S01]  /*2540*/  FENCE.VIEW.ASYNC.S ;  /* 0x00000000000073c6 */ /* 0x008ee20000000000 */
[----:B--2---:R-:W-:-:S13]  /*2550*/  LOP3.LUT P0, RZ, R6, 0x1, RZ, 0xc0, !PT ;  /* 0x0000000106ff7812 */ /* 0x004fda000780c0ff */
[----:B---3--:R-:W-:Y:S01]  /*2560*/  VOTEU.ANY UP1, P0 ;  /* 0x0000000000ff7886 */ /* 0x008fe20000020100 */
[----:B------:R-:W-:-:S13]  /*2570*/  PLOP3.LUT P0, PT, PT, PT, UP1, 0x80, 0x8 ;  /* 0x000000000008781c */ /* 0x000fda0003f0f018 */
[----:B-1----:R-:W-:Y:S02]  /*2580*/  @P0 LOP3.LUT R0, R5, 0xffff, RZ, 0xc0, !PT ;  /* 0x0000ffff05000812 */ /* 0x002fe400078ec0ff */
[----:B------:R-:W-:Y:S02]  /*2590*/  @P0 MOV R2, R4 ;  /* 0x0000000400020202 */ /* 0x000fe40000000f00 */
[----:B------:R-:W-:Y:S01]  /*25a0*/  @P0 R2UR UR6, R0 ;  /* 0x00000000000602ca */ /* 0x000fe200000e0000 */
[----:B------:R-:W-:Y:S01]  /*25b0*/  VIADD R0, R3, 0x250 ;  /* 0x0000025003007836 */ /* 0x000fe20000000000 */
[----:B------:R-:W-:Y:S02]  /*25c0*/  @P0 SHF.R.U32.HI R4, RZ, 0x10, R5 ;  /* 0x00000010ff040819 */ /* 0x000fe40000011605 */
[----:B------:R-:W-:Y:S02]  /*25d0*/  @P0 R2UR UR8, R2 ;  /* 0x00000000020802ca */ /* 0x000fe400000e0000 */
[----:B------:R-:W-:-:S02]  /*25e0*/  PRMT R0, RZ, 0x654, R0 ;  /* 0x00000654ff007816 */ /* 0x000fc40000000000 */
[----:B------:R-:W-:Y:S02]  /*25f0*/  @P0 R2UR UR4, R4 ;  /* 0x00000000040402ca */ /* 0x000fe400000e0000 */
[----:B------:R1:W-:Y:S03]  /*2600*/  SYNCS.ARRIVE.TRANS64.RED.A1T0 RZ, [R0+URZ], RZ ;  /* 0x000000ff00ff79a7 */ /* 0x0003e600081004ff */
[----:B------:R-:W-:-:S04]  /*2610*/  @UP1 UMOV UR37, UR6 ;  /* 0x0000000600251c82 */ /* 0x000fc80008000000 */
[----:B------:R-:W-:-:S04]  /*2620*/  @UP1 UMOV UR38, UR8 ;  /* 0x0000000800261c82 */ /* 0x000fc80008000000 */
[----:B------:R-:W-:Y:S01]  /*2630*/  @UP1 UMOV UR36, UR4 ;  /* 0x0000000400241c82 */ /* 0x000fe20008000000 */
[----:B------:R-:W-:Y:S05]  /*2640*/  BRA.U !UP0, `(.L_x_41) ;  /* 0x0000000108d47547 */ /* 0x000fea000b800000 */
[----:B------:R-:W2:Y:S01]  /*2650*/  LDCU.128 UR12, c[0x0][0xb10] ;  /* 0x00016200ff0c77ac */ /* 0x000ea20008000c00 */
[----:B------:R-:W3:Y:S01]  /*2660*/  LDCU UR25, c[0x0][0xb20] ;  /* 0x00016400ff1977ac */ /* 0x000ee20008000800 */
[----:B------:R-:W4:Y:S01]  /*2670*/  LDCU UR20, c[0x0][0xb0c] ;  /* 0x00016180ff1477ac */ /* 0x000f220008000800 */
[----:B------:R-:W1:Y:S01]  /*2680*/  LDCU.64 UR10, c[0x0][0xb28] ;  /* 0x00016500ff0a77ac */ /* 0x000e620008000a00 */
[----:B------:R-:W-:Y:S02]  /*2690*/  UISETP.NE.AND UP3, UPT, UR40, 0x1, UPT ;  /* 0x000000012800788c */ /* 0x000fe4000bf65270 */
[----:B--2---:R-:W-:Y:S02]  /*26a0*/  UIMAD.WIDE.U32 UR16, UR39, UR15, URZ ;  /* 0x0000000f271072a5 */ /* 0x004fe4000f8e00ff */
[----:B------:R-:W-:Y:S02]  /*26b0*/  UIMAD.WIDE.U32 UR8, UR41, UR12, URZ ;  /* 0x0000000c290872a5 */ /* 0x000fe4000f8e00ff */
[----:B------:R-:W-:-:S02]  /*26c0*/  UISETP.NE.AND UP0, UPT, UR14, 0x1, UPT ;  /* 0x000000010e00788c */ /* 0x000fc4000bf05270 */
[----:B------:R-:W-:Y:S01]  /*26d0*/  UIMAD.WIDE.U32 UR22, UR37, UR15, URZ ;  /* 0x0000000f251672a5 */ /* 0x000fe2000f8e00ff */
[----:B------:R-:W-:Y:S02]  /*26e0*/  UMOV UR16, UR17 ;  /* 0x0000001100107c82 */ /* 0x000fe40008000000 */
[----:B------:R-:W-:Y:S01]  /*26f0*/  UMOV UR8, UR9 ;  /* 0x0000000900087c82 */ /* 0x000fe20008000000 */
[----:B---3--:R-:W-:Y:S02]  /*2700*/  USHF.R.U32.HI UR16, URZ, UR25, UR16 ;  /* 0x00000019ff107299 */ /* 0x008fe40008011610 */
[----:B----4-:R-:W-:Y:S02]  /*2710*/  UISETP.NE.AND UP2, UPT, UR20, 0x1, UPT ;  /* 0x000000011400788c */ /* 0x010fe4000bf45270 */
[----:B------:R-:W-:Y:S02]  /*2720*/  USHF.R.U32.HI UR8, URZ, UR13, UR8 ;  /* 0x0000000dff087299 */ /* 0x000fe40008011608 */
[----:B------:R-:W-:-:S02]  /*2730*/  USEL UR6, UR39, UR16, !UP0 ;  /* 0x0000001027067287 */ /* 0x000fc4000c000000 */
[----:B------:R-:W-:Y:S02]  /*2740*/  USEL UR8, UR41, UR8, !UP2 ;  /* 0x0000000829087287 */ /* 0x000fe4000d000000 */
[----:B-1----:R-:W-:Y:S01]  /*2750*/  UIMAD.WIDE.U32 UR16, UR6, UR10, URZ ;  /* 0x0000000a061072a5 */ /* 0x002fe2000f8e00ff */
[----:B------:R-:W-:Y:S01]  /*2760*/  UMOV UR4, UR23 ;  /* 0x0000001700047c82 */ /* 0x000fe20008000000 */
[----:B------:R-:W-:Y:S02]  /*2770*/  UIMAD.WIDE.U32 UR18, UR38, UR12, URZ ;  /* 0x0000000c261272a5 */ /* 0x000fe4000f8e00ff */
[----:B------:R-:W-:-:S03]  /*2780*/  UIMAD.WIDE.U32 UR22, UR8, UR10, URZ ;  /* 0x0000000a081672a5 */ /* 0x000fc6000f8e00ff */
[----:B------:R-:W-:Y:S01]  /*2790*/  UMOV UR16, UR17 ;  /* 0x0000001100107c82 */ /* 0x000fe20008000000 */
[----:B------:R-:W-:Y:S02]  /*27a0*/  USHF.R.U32.HI UR4, URZ, UR25, UR4 ;  /* 0x00000019ff047299 */ /* 0x000fe40008011604 */
[----:B------:R-:W-:Y:S01]  /*27b0*/  @UP3 USHF.R.U32.HI UR6, URZ, UR11, UR16 ;  /* 0x0000000bff063299 */ /* 0x000fe20008011610 */
[----:B------:R-:W-:Y:S01]  /*27c0*/  UMOV UR18, UR19 ;  /* 0x0000001300127c82 */ /* 0x000fe20008000000 */
[----:B------:R-:W-:Y:S01]  /*27d0*/  UMOV UR22, UR23 ;  /* 0x0000001700167c82 */ /* 0x000fe20008000000 */
[----:B------:R-:W-:Y:S02]  /*27e0*/  USHF.R.U32.HI UR13, URZ, UR13, UR18 ;  /* 0x0000000dff0d7299 */ /* 0x000fe40008011612 */
[----:B------:R-:W-:Y:S02]  /*27f0*/  USEL UR4, UR37, UR4, !UP0 ;  /* 0x0000000425047287 */ /* 0x000fe4000c000000 */
[----:B------:R-:W-:-:S02]  /*2800*/  @UP3 USHF.R.U32.HI UR8, URZ, UR11, UR22 ;  /* 0x0000000bff083299 */ /* 0x000fc40008011616 */
[----:B------:R-:W-:Y:S02]  /*2810*/  UIMAD UR9, UR40, UR6, URZ ;  /* 0x00000006280972a4 */ /* 0x000fe4000f8e02ff */
[----:B------:R-:W-:Y:S02]  /*2820*/  USEL UR6, UR38, UR13, !UP2 ;  /* 0x0000000d26067287 */ /* 0x000fe4000d000000 */
[----:B------:R-:W-:Y:S02]  /*2830*/  UIMAD UR12, UR40, UR8, URZ ;  /* 0x00000008280c72a4 */ /* 0x000fe4000f8e02ff */
[----:B------:R-:W-:Y:S02]  /*2840*/  UISETP.GE.AND UP0, UPT, UR4, UR9, UPT ;  /* 0x000000090400728c */ /* 0x000fe4000bf06270 */
[----:B------:R-:W-:Y:S02]  /*2850*/  UIMAD.WIDE.U32 UR16, UR4, UR10, URZ ;  /* 0x0000000a041072a5 */ /* 0x000fe4000f8e00ff */
[----:B------:R-:W-:-:S02]  /*2860*/  UISETP.GE.OR UP0, UPT, UR6, UR12, UP0 ;  /* 0x0000000c0600728c */ /* 0x000fc40008706670 */
        /* <DEDUP_REMOVED lines=19> */
.L_x_41:
[----:B------:R-:W2:Y:S02]  /*29a0*/  LDCU UR4, c[0x0][0xb30] ;  /* 0x00016600ff0477ac */ /* 0x000ea40008000800 */
[----:B--2---:R-:W-:-:S09]  /*29b0*/  UISETP.NE.AND UP0, UPT, UR4, 0x1, UPT ;  /* 0x000000010400788c */ /* 0x004fd2000bf05270 */
[----:B------:R-:W-:Y:S05]  /*29c0*/  BRA.U UP0, `(.L_x_42) ;  /* 0x0000000100447547 */ /* 0x000fea000b800000 */
[----:B------:R-:W2:Y:S01]  /*29d0*/  LDCU.128 UR12, c[0x0][0xb10] ;  /* 0x00016200ff0c77ac */ /* 0x000ea20008000c00 */
[----:B------:R-:W3:Y:S01]  /*29e0*/  LDCU UR16, c[0x0][0xb0c] ;  /* 0x00016180ff1077ac */ /* 0x000ee20008000800 */
[----:B------:R-:W4:Y:S01]  /*29f0*/  LDCU UR17, c[0x0][0xb20] ;  /* 0x00016400ff1177ac */ /* 0x000f220008000800 */
[----:B--2---:R-:W-:Y:S02]  /*2a00*/  UIMAD.WIDE.U32 UR10, UR38, UR12, URZ ;  /* 0x0000000c260a72a5 */ /* 0x004fe4000f8e00ff */
[----:B------:R-:W-:Y:S02]  /*2a10*/  UIMAD.WIDE.U32 UR8, UR37, UR15, URZ ;  /* 0x0000000f250872a5 */ /* 0x000fe4000f8e00ff */
[----:B---3--:R-:W-:Y:S02]  /*2a20*/  UISETP.NE.AND UP2, UPT, UR16, 0x1, UPT ;  /* 0x000000011000788c */ /* 0x008fe4000bf45270 */
[----:B------:R-:W-:Y:S01]  /*2a30*/  UISETP.NE.AND UP0, UPT, UR14, 0x1, UPT ;  /* 0x000000010e00788c */ /* 0x000fe2000bf05270 */
[----:B------:R-:W-:-:S02]  /*2a40*/  UMOV UR6, UR11 ;  /* 0x0000000b00067c82 */ /* 0x000fc40008000000 */
[----:B------:R-:W-:Y:S01]  /*2a50*/  UMOV UR4, UR9 ;  /* 0x0000000900047c82 */ /* 0x000fe20008000000 */
[----:B------:R-:W-:Y:S02]  /*2a60*/  USHF.R.U32.HI UR6, URZ, UR13, UR6 ;  /* 0x0000000dff067299 */ /* 0x000fe40008011606 */
[----:B----4-:R-:W-:Y:S02]  /*2a70*/  USHF.R.U32.HI UR4, URZ, UR17, UR4 ;  /* 0x00000011ff047299 */ /* 0x010fe40008011604 */
[----:B------:R-:W-:Y:S02]  /*2a80*/  USEL UR6, UR38, UR6, !UP2 ;  /* 0x0000000626067287 */ /* 0x000fe4000d000000 */
[----:B------:R-:W-:-:S04]  /*2a90*/  USEL UR4, UR37, UR4, !UP0 ;  /* 0x0000000425047287 */ /* 0x000fc8000c000000 */
[----:B------:R-:W-:Y:S02]  /*2aa0*/  UIADD3 UR8, UPT, UPT, UR6, -UR4, URZ ;  /* 0x8000000406087290 */ /* 0x000fe4000fffe0ff */
[----:B------:R-:W-:Y:S02]  /*2ab0*/  UIADD3 UR4, UPT, UPT, -UR6, UR4, URZ ;  /* 0x0000000406047290 */ /* 0x000fe4000fffe1ff */
[----:B------:R-:W-:Y:S02]  /*2ac0*/  UIMAD UR37, UR8, UR14, UR37 ;  /* 0x0000000e082572a4 */ /* 0x000fe4000f8e0225 */
[----:B------:R-:W-:-:S12]  /*2ad0*/  UIMAD UR38, UR4, UR16, UR38 ;  /* 0x00000010042672a4 */ /* 0x000fd8000f8e0226 */
.L_x_42:
[----:B------:R-:W-:Y:S01]  /*2ae0*/  VIADD R11, R11, 0x1 ;  /* 0x000000010b0b7836 */ /* 0x000fe20000000000 */
[----:B------:R-:W-:Y:S01]  /*2af0*/  PLOP3.LUT P1, PT, PT, PT, PT, 0x80, 0x8 ;  /* 0x000000000008781c */ /* 0x000fe20003f2f070 */
[----:B------:R-:W-:Y:S02]  /*2b00*/  UIADD3 UR46, UPT, UPT, UR38, UR58, URZ ;  /* 0x0000003a262e7290 */ /* 0x000fe4000fffe0ff */
[----:B------:R-:W-:Y:S01]  /*2b10*/  UIADD3 UR45, UPT, UPT, UR37, UR55, URZ ;  /* 0x00000037252d7290 */ /* 0x000fe2000fffe0ff */
[----:B------:R-:W-:-:S04]  /*2b20*/  ISETP.NE.AND P0, PT, R11, 0x2, PT ;  /* 0x000000020b00780c */ /* 0x000fc80003f05270 */
[----:B-1----:R-:W-:Y:S02]  /*2b30*/  SEL R0, RZ, 0x1, P0 ;  /* 0x00000001ff007807 */ /* 0x002fe40000000000 */
[----:B------:R-:W-:Y:S02]  /*2b40*/  SEL R11, R11, RZ, P0 ;  /* 0x000000ff0b0b7207 */ /* 0x000fe40000000000 */
[----:B------:R-:W-:Y:S01]  /*2b50*/  LOP3.LUT R10, R10, R0, RZ, 0x3c, !PT ;  /* 0x000000000a0a7212 */ /* 0x000fe200078e3cff */
[----:B------:R-:W-:Y:S06]  /*2b60*/  BRA.U UP1, `(.L_x_43) ;  /* 0xfffffff101607547 */ /* 0x000fec000b83ffff */
[----:B------:R-:W-:Y:S01]  /*2b70*/  UIADD3 UR7, UPT, UPT, UR7, 0x110, URZ ;  /* 0x0000011007077890 */ /* 0x000fe2000fffe0ff */
[----:B------:R-:W-:-:S03]  /*2b80*/  SHF.L.U32 R2, R12, 0x1f, RZ ;  /* 0x0000001f0c027819 */ /* 0x000fc600000006ff */
[----:B------:R-:W-:-:S09]  /*2b90*/  ULEA UR4, UR5, UR7, 0x3 ;  /* 0x0000000705047291 */ /* 0x000fd2000f8e18ff */
[----:B------:R-:W1:Y:S02]  /*2ba0*/  SYNCS.PHASECHK.TRANS64.TRYWAIT P0, [UR4], R2 ;  /* 0x00000002ff0075a7 */ /* 0x000e640008001104 */
[----:B-1----:R-:W-:Y:S05]  /*2bb0*/  @!P0 BRA `(.L_x_44) ;  /* 0x00000058006c8947 */ /* 0x002fea0003800000 */
.L_x_138:
[----:B------:R-:W-:-:S04]  /*2bc0*/  UIADD3 UR4, UPT, UPT, UR5, 0x1, URZ ;  /* 0x0000000105047890 */ /* 0x000fc8000fffe0ff */
[----:B------:R-:W-:-:S04]  /*2bd0*/  UISETP.NE.AND UP0, UPT, UR4, 0x22, UPT ;  /* 0x000000220400788c */ /* 0x000fc8000bf05270 */
[----:B------:R-:W-:Y:S02]  /*2be0*/  USEL UR6, URZ, 0x1, UP0 ;  /* 0x00000001ff067887 */ /* 0x000fe40008000000 */
[----:B------:R-:W-:-:S04]  /*2bf0*/  USEL UR4, UR4, URZ, UP0 ;  /* 0x000000ff04047287 */ /* 0x000fc80008000000 */
[----:B------:R-:W-:Y:S01]  /*2c00*/  ULEA UR5, UR4, UR7, 0x3 ;  /* 0x0000000704057291 */ /* 0x000fe2000f8e18ff */
[----:B-1----:R-:W-:-:S04]  /*2c10*/  LOP3.LUT R2, R12, UR6, RZ, 0x3c, !PT ;  /* 0x000000060c027c12 */ /* 0x002fc8000f8e3cff */
[----:B------:R-:W-:-:S04]  /*2c20*/  SHF.L.U32 R3, R2, 0x1f, RZ ;  /* 0x0000001f02037819 */ /* 0x000fc800000006ff */
[----:B------:R-:W1:Y:S02]  /*2c30*/  SYNCS.PHASECHK.TRANS64.TRYWAIT P0, [UR5], R3 ;  /* 0x00000003ff0075a7 */ /* 0x000e640008001105 */
[----:B-1----:R-:W-:Y:S05]  /*2c40*/  @!P0 BRA `(.L_x_45) ;  /* 0x0000005800608947 */ /* 0x002fea0003800000 */
.L_x_140:
[----:B------:R-:W-:-:S04]  /*2c50*/  UIADD3 UR4, UPT, UPT, UR4, 0x1, URZ ;  /* 0x0000000104047890 */ /* 0x000fc8000fffe0ff */
[----:B------:R-:W-:-:S04]  /*2c60*/  UISETP.NE.AND UP0, UPT, UR4, 0x22, UPT ;  /* 0x000000220400788c */ /* 0x000fc8000bf05270 */
[----:B------:R-:W-:Y:S02]  /*2c70*/  USEL UR6, URZ, 0x1, UP0 ;  /* 0x00000001ff067887 */ /* 0x000fe40008000000 */
[----:B------:R-:W-:-:S04]  /*2c80*/  USEL UR4, UR4, URZ, UP0 ;  /* 0x000000ff04047287 */ /* 0x000fc80008000000 */
[----:B------:R-:W-:Y:S01]  /*2c90*/  ULEA UR5, UR4, UR7, 0x3 ;  /* 0x0000000704057291 */ /* 0x000fe2000f8e18ff */
[----:B------:R-:W-:-:S04]  /*2ca0*/  LOP3.LUT R2, R2, UR6, RZ, 0x3c, !PT ;  /* 0x0000000602027c12 */ /* 0x000fc8000f8e3cff */
[----:B-1----:R-:W-:-:S04]  /*2cb0*/  SHF.L.U32 R3, R2, 0x1f, RZ ;  /* 0x0000001f02037819 */ /* 0x002fc800000006ff */
[----:B------:R-:W1:Y:S02]  /*2cc0*/  SYNCS.PHASECHK.TRANS64.TRYWAIT P0, [UR5], R3 ;  /* 0x00000003ff0075a7 */ /* 0x000e640008001105 */
[----:B-1----:R-:W-:Y:S05]  /*2cd0*/  @!P0 BRA `(.L_x_46) ;  /* 0x0000005800548947 */ /* 0x002fea0003800000 */
.L_x_142:
        /* <DEDUP_REMOVED lines=9> */
.L_x_144:
        /* <DEDUP_REMOVED lines=9> */
.L_x_146:
        /* <DEDUP_REMOVED lines=9> */
.L_x_148:
        /* <DEDUP_REMOVED lines=9> */
.L_x_150:
        /* <DEDUP_REMOVED lines=9> */
.L_x_152:
        /* <DEDUP_REMOVED lines=9> */
.L_x_154:
        /* <DEDUP_REMOVED lines=9> */
.L_x_156:
        /* <DEDUP_REMOVED lines=9> */
.L_x_158:
        /* <DEDUP_REMOVED lines=9> */
.L_x_160:
        /* <DEDUP_REMOVED lines=9> */
.L_x_162:
        /* <DEDUP_REMOVED lines=9> */
.L_x_164:
        /* <DEDUP_REMOVED lines=9> */
.L_x_166:
        /* <DEDUP_REMOVED lines=9> */
.L_x_168:
        /* <DEDUP_REMOVED lines=9> */
.L_x_170:
        /* <DEDUP_REMOVED lines=9> */
.L_x_172:
        /* <DEDUP_REMOVED lines=9> */
.L_x_174:
        /* <DEDUP_REMOVED lines=9> */
.L_x_176:
        /* <DEDUP_REMOVED lines=9> */
.L_x_178:
        /* <DEDUP_REMOVED lines=9> */
.L_x_180:
        /* <DEDUP_REMOVED lines=9> */
.L_x_182:
        /* <DEDUP_REMOVED lines=9> */
.L_x_184:
        /* <DEDUP_REMOVED lines=9> */
.L_x_186:
        /* <DEDUP_REMOVED lines=9> */
.L_x_188:
        /* <DEDUP_REMOVED lines=9> */
.L_x_190:
        /* <DEDUP_REMOVED lines=9> */
.L_x_192:
        /* <DEDUP_REMOVED lines=9> */
.L_x_194:
        /* <DEDUP_REMOVED lines=9> */
.L_x_196:
        /* <DEDUP_REMOVED lines=9> */
.L_x_198:
        /* <DEDUP_REMOVED lines=9> */
.L_x_200:
        /* <DEDUP_REMOVED lines=9> */
.L_x_202:
[----:B------:R-:W-:-:S04]  /*3dc0*/  UIADD3 UR4, UPT, UPT, UR4, 0x1, URZ ;  /* 0x0000000104047890 */ /* 0x000fc8000fffe0ff */
[----:B------:R-:W-:-:S04]  /*3dd0*/  UISETP.NE.AND UP0, UPT, UR4, 0x22, UPT ;  /* 0x000000220400788c */ /* 0x000fc8000bf05270 */
[----:B------:R-:W-:Y:S02]  /*3de0*/  USEL UR5, URZ, 0x1, UP0 ;  /* 0x00000001ff057887 */ /* 0x000fe40008000000 */
[----:B------:R-:W-:-:S04]  /*3df0*/  USEL UR4, UR4, URZ, UP0 ;  /* 0x000000ff04047287 */ /* 0x000fc80008000000 */
[----:B------:R-:W-:Y:S01]  /*3e00*/  ULEA UR4, UR4, UR7, 0x3 ;  /* 0x0000000704047291 */ /* 0x000fe2000f8e18ff */
[----:B------:R-:W-:-:S04]  /*3e10*/  LOP3.LUT R2, R2, UR5, RZ, 0x3c, !PT ;  /* 0x0000000502027c12 */ /* 0x000fc8000f8e3cff */
[----:B------:R-:W-:Y:S01]  /*3e20*/  SHF.L.U32 R2, R2, 0x1f, RZ ;  /* 0x0000001f02027819 */ /* 0x000fe200000006ff */
[----:B-1----:R-:W-:-:S07]  /*3e30*/  IMAD.U32 R0, RZ, RZ, UR4 ;  /* 0x00000004ff007e24 */ /* 0x002fce000f8e00ff */
.L_x_77:
[----:B-1----:R1:W2:Y:S02]  /*3e40*/  SYNCS.PHASECHK.TRANS64.TRYWAIT P0, [R0+URZ], R2 ;  /* 0x00000002000075a7 */ /* 0x0022a400080011ff */
[----:B--2---:R-:W-:Y:S05]  /*3e50*/  @!P0 NANOSLEEP.SYNCS 0x989680 ;  /* 0x009896800000895d */ /* 0x004fea0003900000 */
[----:B------:R-:W2:Y:S02]  /*3e60*/  @!P0 SYNCS.PHASECHK.TRANS64 P0, [R0+URZ], R2 ;  /* 0x00000002000085a7 */ /* 0x000ea400080010ff */
[----:B--2---:R-:W-:Y:S05]  /*3e70*/  @P0 EXIT ;  /* 0x000000000000094d */ /* 0x004fea0003800000 */
[----:B------:R-:W-:Y:S05]  /*3e80*/  BRA `(.L_x_77) ;  /* 0xfffffffc00ec7947 */ /* 0x000fea000383ffff */
.L_x_23:
[----:B------:R-:W-:-:S04]  /*3e90*/  UISETP.NE.AND UP0, UPT, UR61, URZ, UPT ;  /* 0x000000ff3d00728c */ /* 0x000fc8000bf05270 */
[----:B------:R-:W-:-:S09]  /*3ea0*/  UISETP.NE.OR UP0, UPT, UR22, 0x1, UP0 ;  /* 0x000000011600788c */ /* 0x000fd20008705670 */
[----:B------:R-:W-:Y:S05]  /*3eb0*/  BRA.U UP0, `(.L_x_78) ;  /* 0x0000000500487547 */ /* 0x000fea000b800000 */
[----:B------:R-:W-:Y:S01]  /*3ec0*/  ISETP.GE.U32.AND P2, PT, R0, 0x8, PT ;  /* 0x000000080000780c */ /* 0x000fe20003f46070 */
[----:B------:R-:W-:Y:S01]  /*3ed0*/  IMAD.MOV.U32 R12, RZ, RZ, 0x1 ;  /* 0x00000001ff0c7424 */ /* 0x000fe200078e00ff */
[----:B------:R-:W-:Y:S02]  /*3ee0*/  CS2R R10, SRZ ;  /* 0x00000000000a7805 */ /* 0x000fe4000001ff00 */
[----:B------:R-:W-:Y:S01]  /*3ef0*/  CS2R R8, SRZ ;  /* 0x0000000000087805 */ /* 0x000fe2000001ff00 */
[----:B------:R-:W-:Y:S01]  /*3f00*/  UMOV UR4, 0x400 ;  /* 0x0000040000047882 */ /* 0x000fe20000000000 */
[----:B------:R-:W-:Y:S01]  /*3f10*/  UMOV UR5, URZ ;  /* 0x000000ff00057c82 */ /* 0x000fe20008000000 */
[----:B------:R-:W-:-:S12]  /*3f20*/  ULEA UR6, UR61, UR4, 0x18 ;  /* 0x000000043d067291 */ /* 0x000fd8000f8ec0ff */
.L_x_82:
[----:B------:R-:W-:Y:S02]  /*3f30*/  LEA R2, R8, UR6, 0x3 ;  /* 0x0000000608027c11 */ /* 0x000fe4000f8e18ff */
[----:B------:R-:W-:-:S03]  /*3f40*/  SHF.L.U32 R4, R9, 0x1f, RZ ;  /* 0x0000001f09047819 */ /* 0x000fc600000006ff */
[----:B------:R-:W-:Y:S01]  /*3f50*/  VIADD R5, R2, 0x2b0 ;  /* 0x000002b002057836 */ /* 0x000fe20000000000 */
[----:B------:R-:W1:Y:S02]  /*3f60*/  SYNCS.PHASECHK.TRANS64.TRYWAIT P0, [R2+URZ+0x2a0], R4 ;  /* 0x0002a004020075a7 */ /* 0x000e6400080011ff */
[----:B-1----:R-:W-:Y:S05]  /*3f70*/  @!P0 BRA `(.L_x_79) ;  /* 0x0000005000948947 */ /* 0x002fea0003800000 */
.L_x_203:
[----:B------:R-:W-:Y:S01]  /*3f80*/  ULEA UR4, UR5, UR6, 0x3 ;  /* 0x0000000605047291 */ /* 0x000fe2000f8e18ff */
[----:B-1----:R-:W-:Y:S01]  /*3f90*/  PRMT R2, RZ, 0x654, R5 ;  /* 0x00000654ff027816 */ /* 0x002fe20000000005 */
[----:B------:R-:W-:Y:S01]  /*3fa0*/  @!P2 IMAD.MOV.U32 R4, RZ, RZ, 0x10 ;  /* 0x00000010ff04a424 */ /* 0x000fe200078e00ff */
[----:B------:R-:W-:Y:S01]  /*3fb0*/  SHF.L.U32 R5, R12, 0x1f, RZ ;  /* 0x0000001f0c057819 */ /* 0x000fe200000006ff */
[----:B------:R-:W-:Y:S01]  /*3fc0*/  UIADD3 UR7, UPT, UPT, UR4, 0x240, URZ ;  /* 0x0000024004077890 */ /* 0x000fe2000fffe0ff */
[----:B------:R1:W-:Y:S05]  /*3fd0*/  SYNCS.ARRIVE.TRANS64.RED.A1T0 RZ, [R2+URZ], RZ ;  /* 0x000000ff02ff79a7 */ /* 0x0003ea00081004ff */
[----:B------:R-:W-:Y:S01]  /*3fe0*/  IMAD.U32 R6, RZ, RZ, UR7 ;  /* 0x00000007ff067e24 */ /* 0x000fe2000f8e00ff */
[----:B------:R-:W2:Y:S04]  /*3ff0*/  SYNCS.PHASECHK.TRANS64.TRYWAIT P0, [UR4+0x250], R5 ;  /* 0x00025005ff0075a7 */ /* 0x000ea80008001104 */
[----:B------:R-:W-:Y:S01]  /*4000*/  PRMT R6, R0, 0x654, R6 ;  /* 0x0000065400067816 */ /* 0x000fe20000000006 */
[----:B-12---:R-:W-:Y:S06]  /*4010*/  @!P0 BRA `(.L_x_80) ;  /* 0x0000005000808947 */ /* 0x006fec0003800000 */
.L_x_205:
[----:B------:R-:W-:Y:S01]  /*4020*/  ULEA UR8, UR5, UR6, 0x4 ;  /* 0x0000000605087291 */ /* 0x000fe2000f8e20ff */
[----:B------:R-:W-:Y:S01]  /*4030*/  SEL R3, R6, R3, !P2 ;  /* 0x0000000306037207 */ /* 0x000fe20005000000 */
[----:B------:R-:W-:Y:S01]  /*4040*/  UIADD3 UR9, UPT, UPT, UR4, 0x240, URZ ;  /* 0x0000024004097890 */ /* 0x000fe2000fffe0ff */
[----:B-1----:R-:W-:Y:S01]  /*4050*/  LEA R2, R11, UR6, 0x3 ;  /* 0x000000060b027c11 */ /* 0x002fe2000f8e18ff */
[----:B------:R-:W-:Y:S01]  /*4060*/  UIADD3 UR8, UPT, UPT, UR8, 0x2d0, URZ ;  /* 0x000002d008087890 */ /* 0x000fe2000fffe0ff */
[----:B------:R1:W-:Y:S01]  /*4070*/  @!P2 SYNCS.ARRIVE.TRANS64.RED RZ, [R3+URZ], R4 ;  /* 0x0000000403ffa9a7 */ /* 0x0003e200080004ff */
[----:B------:R-:W-:Y:S01]  /*4080*/  UIADD3 UR4, UPT, UPT, UR5, 0x1, URZ ;  /* 0x0000000105047890 */ /* 0x000fe2000fffe0ff */
[----:B------:R-:W-:-:S03]  /*4090*/  VIADD R8, R8, 0x1 ;  /* 0x0000000108087836 */ /* 0x000fc60000000000 */
[----:B------:R-:W-:Y:S02]  /*40a0*/  UISETP.NE.AND UP0, UPT, UR4, 0x2, UPT ;  /* 0x000000020400788c */ /* 0x000fe4000bf05270 */
[----:B------:R-:W-:Y:S01]  /*40b0*/  ISETP.NE.AND P0, PT, R8, 0x2, PT ;  /* 0x000000020800780c */ /* 0x000fe20003f05270 */
[----:B------:R-:W-:Y:S06]  /*40c0*/  UGETNEXTWORKID.BROADCAST [UR8], [UR9] ;  /* 0x00000000080073ca */ /* 0x000fec0008000100 */
[----:B------:R-:W-:Y:S02]  /*40d0*/  USEL UR7, URZ, 0x1, UP0 ;  /* 0x00000001ff077887 */ /* 0x000fe40008000000 */
[----:B------:R-:W-:-:S04]  /*40e0*/  USEL UR5, UR4, URZ, UP0 ;  /* 0x000000ff04057287 */ /* 0x000fc80008000000 */
[----:B------:R-:W-:Y:S02]  /*40f0*/  LOP3.LUT R12, R12, UR7, RZ, 0x3c, !PT ;  /* 0x000000070c0c7c12 */ /* 0x000fe4000f8e3cff */
[----:B-1----:R-:W-:-:S04]  /*4100*/  SHF.L.U32 R4, R10, 0x1f, RZ ;  /* 0x0000001f0a047819 */ /* 0x002fc800000006ff */
[----:B------:R-:W1:Y:S02]  /*4110*/  SYNCS.PHASECHK.TRANS64.TRYWAIT P1, [R2+URZ+0x240], R4 ;  /* 0x00024004020075a7 */ /* 0x000e6400080211ff */
[----:B-1----:R-:W-:Y:S05]  /*4120*/  @!P1 BRA `(.L_x_81) ;  /* 0x0000005000549947 */ /* 0x002fea0003800000 */
.L_x_206:
[C---:B-1----:R-:W-:Y:S01]  /*4130*/  LEA R4, R11.reuse, UR6, 0x4 ;  /* 0x000000060b047c11 */ /* 0x042fe2000f8e20ff */
[----:B------:R-:W-:Y:S01]  /*4140*/  VIADD R2, R2, 0x250 ;  /* 0x0000025002027836 */ /* 0x000fe20000000000 */
[----:B------:R-:W-:Y:S01]  /*4150*/  SEL R8, R8, RZ, P0 ;  /* 0x000000ff08087207 */ /* 0x000fe20000000000 */
[----:B------:R-:W-:-:S03]  /*4160*/  VIADD R11, R11, 0x1 ;  /* 0x000000010b0b7836 */ /* 0x000fc60000000000 */
[----:B------:R-:W1:Y:S01]  /*4170*/  LDS.128 R4, [R4+0x2d0] ;  /* 0x0002d00004047984 */ /* 0x000e620000000c00 */
[----:B------:R-:W-:Y:S02]  /*4180*/  PRMT R2, RZ, 0x654, R2 ;  /* 0x00000654ff027816 */ /* 0x000fe40000000002 */
[C---:B------:R-:W-:Y:S01]  /*4190*/  ISETP.NE.AND P1, PT, R11.reuse, 0x2, PT ;  /* 0x000000020b00780c */ /* 0x040fe20003f25270 */
[----:B------:R-:W-:Y:S01]  /*41a0*/  @!PT LDS RZ, [RZ] ;  /* 0x00000000fffff984 */ /* 0x000fe20000000800 */
[----:B------:R-:W-:Y:S01]  /*41b0*/  @!PT LDS RZ, [RZ] ;  /* 0x00000000fffff984 */ /* 0x000fe20000000800 */
[----:B------:R-:W-:Y:S01]  /*41c0*/  @!PT LDS RZ, [RZ] ;  /* 0x00000000fffff984 */ /* 0x000fe20000000800 */
[----:B------:R-:W-:Y:S01]  /*41d0*/  @!PT LDS RZ, [RZ] ;  /* 0x00000000fffff984 */ /* 0x000fe20000000800 */
[----:B------:R2:W-:Y:S06]  /*41e0*/  MEMBAR.ALL.CTA ;  /* 0x0000000000007992 */ /* 0x0005ec0000008000 */
[----:B--2---:R-:W2:Y:S01]  /*41f0*/  FENCE.VIEW.ASYNC.S ;  /* 0x00000000000073c6 */ /* 0x004ea20000000000 */
[----:B------:R-:W-:Y:S01]  /*4200*/  SEL R11, R11, RZ, P1 ;  /* 0x000000ff0b0b7207 */ /* 0x000fe20000800000 */
[----:B--2---:R2:W-:Y:S01]  /*4210*/  SYNCS.ARRIVE.TRANS64.RED.A1T0 RZ, [R2+URZ], RZ ;  /* 0x000000ff02ff79a7 */ /* 0x0045e200081004ff */
[----:B-1----:R-:W-:-:S02]  /*4220*/  LOP3.LUT P3, RZ, R6, 0x1, RZ, 0xc0, !PT ;  /* 0x0000000106ff7812 */ /* 0x002fc4000786c0ff */
[----:B------:R-:W-:-:S04]  /*4230*/  SEL R4, RZ, 0x1, P1 ;  /* 0x00000001ff047807 */ /* 0x000fc80000800000 */
[----:B------:R-:W-:Y:S02]  /*4240*/  LOP3.LUT R10, R10, R4, RZ, 0x3c, !PT ;  /* 0x000000040a0a7212 */ /* 0x000fe400078e3cff */
[----:B--2---:R-:W-:-:S04]  /*4250*/  SEL R2, RZ, 0x1, P0 ;  /* 0x00000001ff027807 */ /* 0x004fc80000000000 */
[----:B------:R-:W-:Y:S01]  /*4260*/  LOP3.LUT R9, R9, R2, RZ, 0x3c, !PT ;  /* 0x0000000209097212 */ /* 0x000fe200078e3cff */
[----:B------:R-:W-:Y:S06]  /*4270*/  @P3 BRA `(.L_x_82) ;  /* 0xfffffffc002c3947 */ /* 0x000fec000383ffff */
[----:B------:R-:W-:Y:S01]  /*4280*/  ULEA UR4, UR5, UR6, 0x3 ;  /* 0x0000000605047291 */ /* 0x000fe2000f8e18ff */
[----:B------:R-:W-:-:S08]  /*4290*/  SHF.L.U32 R2, R12, 0x1f, RZ ;  /* 0x0000001f0c027819 */ /* 0x000fd000000006ff */
[----:B------:R-:W1:Y:S02]  /*42a0*/  SYNCS.PHASECHK.TRANS64 P0, [UR4+0x250], R2 ;  /* 0x00025002ff0075a7 */ /* 0x000e640008001004 */
[----:B-1----:R-:W-:Y:S05]  /*42b0*/  @P0 BRA `(.L_x_83) ;  /* 0x0000000000080947 */ /* 0x002fea0003800000 */
[----:B------:R-:W1:Y:S02]  /*42c0*/  SYNCS.PHASECHK.TRANS64.TRYWAIT P0, [UR4+0x250], R2 ;  /* 0x00025002ff0075a7 */ /* 0x000e640008001104 */
[----:B-1----:R-:W-:Y:S05]  /*42d0*/  @!P0 BRA `(.L_x_84) ;  /* 0x0000004c00fc8947 */ /* 0x002fea0003800000 */
.L_x_83:
[----:B------:R-:W-:-:S04]  /*42e0*/  UIADD3 UR7, UPT, UPT, UR5, 0x1, URZ ;  /* 0x0000000105077890 */ /* 0x000fc8000fffe0ff */
[----:B------:R-:W-:-:S04]  /*42f0*/  UISETP.NE.AND UP0, UPT, UR7, 0x2, UPT ;  /* 0x000000020700788c */ /* 0x000fc8000bf05270 */
[----:B------:R-:W-:Y:S02]  /*4300*/  USEL UR8, URZ, 0x1, UP0 ;  /* 0x00000001ff087887 */ /* 0x000fe40008000000 */
[----:B------:R-:W-:-:S04]  /*4310*/  USEL UR7, UR7, URZ, UP0 ;  /* 0x000000ff07077287 */ /* 0x000fc80008000000 */
[----:B------:R-:W-:Y:S01]  /*4320*/  ULEA UR7, UR7, UR6, 0x3 ;  /* 0x0000000607077291 */ /* 0x000fe2000f8e18ff */
[----:B-1----:R-:W-:-:S04]  /*4330*/  LOP3.LUT R2, R12, UR8, RZ, 0x3c, !PT ;  /* 0x000000080c027c12 */ /* 0x002fc8000f8e3cff */
[----:B------:R-:W-:-:S04]  /*4340*/  SHF.L.U32 R0, R2, 0x1f, RZ ;  /* 0x0000001f02007819 */ /* 0x000fc800000006ff */
[----:B------:R-:W1:Y:S02]  /*4350*/  SYNCS.PHASECHK.TRANS64 P0, [UR7+0x250], R0 ;  /* 0x00025000ff0075a7 */ /* 0x000e640008001007 */
[----:B-1----:R-:W-:Y:S05]  /*4360*/  @P0 EXIT ;  /* 0x000000000000094d */ /* 0x002fea0003800000 */
[----:B------:R-:W-:Y:S02]  /*4370*/  SHF.L.U32 R2, R2, 0x1f, RZ ;  /* 0x0000001f02027819 */ /* 0x000fe400000006ff */
[----:B------:R-:W-:-:S07]  /*4380*/  MOV R0, UR7 ;  /* 0x0000000700007c02 */ /* 0x000fce0008000f00 */
.L_x_85:
[----:B-1----:R1:W2:Y:S02]  /*4390*/  SYNCS.PHASECHK.TRANS64.TRYWAIT P0, [R0+URZ+0x250], R2 ;  /* 0x00025002000075a7 */ /* 0x0022a400080011ff */
[----:B--2---:R-:W-:Y:S05]  /*43a0*/  @!P0 NANOSLEEP.SYNCS 0x989680 ;  /* 0x009896800000895d */ /* 0x004fea0003900000 */
[----:B------:R-:W2:Y:S02]  /*43b0*/  @!P0 SYNCS.PHASECHK.TRANS64 P0, [R0+URZ+0x250], R2 ;  /* 0x00025002000085a7 */ /* 0x000ea400080010ff */
[----:B--2---:R-:W-:Y:S05]  /*43c0*/  @P0 EXIT ;  /* 0x000000000000094d */ /* 0x004fea0003800000 */
[----:B------:R-:W-:Y:S05]  /*43d0*/  BRA `(.L_x_85) ;  /* 0xfffffffc00ec7947 */ /* 0x000fea000383ffff */
.L_x_78:
[----:B------:R-:W-:Y:S05]  /*43e0*/  BRA.U UP4, `(.L_x_86) ;  /* 0x0000000d04687547 */ /* 0x000fea000b800000 */
[----:B------:R-:W-:Y:S01]  /*43f0*/  UMOV UR4, 0x40 ;  /* 0x0000004000047882 */ /* 0x000fe20000000000 */
[----:B------:R-:W-:Y:S01]  /*4400*/  NOP ;  /* 0x0000000000007918 */ /* 0x000fe20000000000 */
[----:B------:R-:W-:Y:S01]  /*4410*/  ULEA UR5, UR61, UR4, 0x18 ;  /* 0x000000043d057291 */ /* 0x000fe2000f8ec0ff */
[----:B------:R-:W-:Y:S02]  /*4420*/  UMOV UR6, 0x400 ;  /* 0x0000040000067882 */ /* 0x000fe40000000000 */
[----:B------:R-:W-:-:S06]  /*4430*/  ULEA UR6, UR61, UR6, 0x18 ;  /* 0x000000063d067291 */ /* 0x000fcc000f8ec0ff */
[----:B------:R-:W1:Y:S02]  /*4440*/  LDS.U8 R0, [UR5+0x1c] ;  /* 0x00001c05ff007984 */ /* 0x000e640008000000 */
[----:B-1----:R-:W-:-:S13]  /*4450*/  ISETP.NE.AND P0, PT, R0, RZ, PT ;  /* 0x000000ff0000720c */ /* 0x002fda0003f05270 */
[----:B------:R-:W-:Y:S05]  /*4460*/  @P0 BRA `(.L_x_87) ;  /* 0x0000000000580947 */ /* 0x000fea0003800000 */
[----:B------:R-:W-:-:S13]  /*4470*/  ELECT P0, URZ, PT ;  /* 0x0000000000ff782f */ /* 0x000fda0003800000 */
[----:B------:R-:W-:Y:S05]  /*4480*/  @!P0 BRA `(.L_x_88) ;  /* 0x0000000000608947 */ /* 0x000fea0003800000 */
[----:B------:R-:W-:Y:S01]  /*4490*/  UMOV UR4, 0x10 ;  /* 0x0000001000047882 */ /* 0x000fe20000000000 */
[----:B------:R-:W-:Y:S01]  /*44a0*/  HFMA2 R0, -RZ, RZ, 0, 5.9604644775390625e-08 ;  /* 0x00000001ff007431 */ /* 0x000fe200000001ff */
[----:B------:R-:W-:-:S03]  /*44b0*/  MOV R3, 0xffff ;  /* 0x0000ffff00037802 */ /* 0x000fc60000000f00 */
[----:B------:R-:W-:Y:S04]  /*44c0*/  DEPBAR.LE SB1, 0x36 ;  /* 0x00009d800000791a */ /* 0x000fe80000000000 */
[----:B------:R-:W1:Y:S02]  /*44d0*/  UTCATOMSWS.FIND_AND_SET.ALIGN UP0, UR4, UR4 ;  /* 0x00000004000475e3 */ /* 0x000e640008000800 */
[----:B-1----:R-:W-:Y:S01]  /*44e0*/  MOV R4, UR4 ;  /* 0x0000000400047c02 */ /* 0x002fe20008000f00 */
[----:B------:R-:W-:Y:S06]  /*44f0*/  BRA.U UP0, `(.L_x_89) ;  /* 0x0000000100187547 */ /* 0x000fec000b800000 */
.L_x_90:
[----:B------:R-:W-:Y:S05]  /*4500*/  NANOSLEEP 0x64 ;  /* 0x000000640000795d */ /* 0x000fea0003800000 */
[----:B------:R-:W-:-:S05]  /*4510*/  UMOV UR4, 0x10 ;  /* 0x0000001000047882 */ /* 0x000fca0000000000 */
[----:B------:R-:W-:Y:S04]  /*4520*/  DEPBAR.LE SB1, 0x36 ;  /* 0x00009d800000791a */ /* 0x000fe80000000000 */
[----:B------:R-:W1:Y:S02]  /*4530*/  UTCATOMSWS.FIND_AND_SET.ALIGN UP0, UR4, UR4 ;  /* 0x00000004000475e3 */ /* 0x000e640008000800 */
[----:B-1----:R-:W-:Y:S01]  /*4540*/  MOV R4, UR4 ;  /* 0x0000000400047c02 */ /* 0x002fe20008000f00 */
[----:B------:R-:W-:Y:S05]  /*4550*/  BRA.U !UP0, `(.L_x_90) ;  /* 0xfffffffd08e87547 */ /* 0x000fea000b83ffff */
.L_x_89:
[-C--:B------:R-:W-:Y:S02]  /*4560*/  SHF.L.U32 R3, R3, R4.reuse, RZ ;  /* 0x0000000403037219 */ /* 0x080fe400000006ff */
[----:B------:R-:W-:Y:S01]  /*4570*/  SHF.L.U32 R0, R0, R4, RZ ;  /* 0x0000000400007219 */ /* 0x000fe200000006ff */
[----:B------:R-:W-:Y:S02]  /*4580*/  IMAD.SHL.U32 R4, R4, 0x20, RZ ;  /* 0x0000002004047824 */ /* 0x000fe400078e00ff */
[----:B------:R1:W-:Y:S04]  /*4590*/  ATOMS.OR RZ, [UR5+0x14], R3 ;  /* 0x00001403ffff798c */ /* 0x0003e8000b000005 */
[----:B------:R1:W-:Y:S04]  /*45a0*/  ATOMS.OR RZ, [UR5+0x18], R0 ;  /* 0x00001800ffff798c */ /* 0x0003e8000b000005 */
[----:B------:R1:W-:Y:S01]  /*45b0*/  STS [UR6+0x2f0], R4 ;  /* 0x0002f004ff007988 */ /* 0x0003e20008000806 */
[----:B------:R-:W-:Y:S05]  /*45c0*/  BRA `(.L_x_88) ;  /* 0x0000000000107947 */ /* 0x000fea0003800000 */
.L_x_87:
[----:B------:R-:W-:Y:S02]  /*45d0*/  MOV R0, 0xffffffff ;  /* 0xffffffff00007802 */ /* 0x000fe40000000f00 */
[----:B------:R-:W-:-:S03]  /*45e0*/  MOV R4, 0x4610 ;  /* 0x0000461000047802 */ /* 0x000fc60000000f00 */
[----:B------:R1:W-:Y:S04]  /*45f0*/  STS [UR6+0x2f0], R0 ;  /* 0x0002f000ff007988 */ /* 0x0003e80008000806 */
[----:B-1---5:R-:W-:Y:S05]  /*4600*/  CALL.REL.NOINC `($__internal_1_$__cuda_sm10x_tcgen05_guardrail_trap_phase_invalid_during_alloc) ;  /* 0x00000050007c7944 */ /* 0x022fea0003c00000 */
.L_x_88:
[----:B------:R-:W-:Y:S05]  /*4610*/  WARPSYNC.ALL ;  /* 0x0000000000007948 */ /* 0x000fea0003800000 */
[----:B------:R-:W2:Y:S01]  /*4620*/  S2UR UR4, SR_CgaCtaId ;  /* 0x00000000000479c3 */ /* 0x000ea20000008800 */
[----:B------:R-:W-:Y:S01]  /*4630*/  UMOV UR13, 0x400 ;  /* 0x00000400000d7882 */ /* 0x000fe20000000000 */
[----:B------:R-:W-:-:S06]  /*4640*/  NOP ;  /* 0x0000000000007918 */ /* 0x000fcc0000000000 */
[----:B------:R-:W-:Y:S06]  /*4650*/  BAR.ARV 0x6, 0xa0 ;  /* 0x0182800000007b1d */ /* 0x000fec0000002000 */
[----:B------:R-:W3:Y:S01]  /*4660*/  LDCU UR5, c[0x0][0x38c] ;  /* 0x00007180ff0577ac */ /* 0x000ee20008000800 */
[----:B------:R-:W-:Y:S01]  /*4670*/  LOP3.LUT R2, R2, 0xffff, RZ, 0xc0, !PT ;  /* 0x0000ffff02027812 */ /* 0x000fe200078ec0ff */
[----:B------:R-:W-:Y:S01]  /*4680*/  IMAD.MOV.U32 R11, RZ, RZ, 0x1 ;  /* 0x00000001ff0b7424 */ /* 0x000fe200078e00ff */
[----:B------:R-:W-:Y:S01]  /*4690*/  CS2R R8, SRZ ;  /* 0x0000000000087805 */ /* 0x000fe2000001ff00 */
[----:B------:R-:W4:Y:S01]  /*46a0*/  LDCU UR8, c[0x0][0x38c] ;  /* 0x00007180ff0877ac */ /* 0x000f220008000800 */
[----:B------:R-:W-:Y:S01]  /*46b0*/  R2UR UR15, R2 ;  /* 0x00000000020f72ca */ /* 0x000fe200000e0000 */
[----:B------:R-:W-:Y:S01]  /*46c0*/  IMAD.MOV.U32 R10, RZ, RZ, RZ ;  /* 0x000000ffff0a7224 */ /* 0x000fe200078e00ff */
[----:B------:R-:W-:Y:S01]  /*46d0*/  UMOV UR19, URZ ;  /* 0x000000ff00137c82 */ /* 0x000fe20008000000 */
[----:B------:R-:W-:Y:S01]  /*46e0*/  UMOV UR10, URZ ;  /* 0x000000ff000a7c82 */ /* 0x000fe20008000000 */
[----:B--2---:R-:W-:Y:S01]  /*46f0*/  ULEA UR13, UR4, UR13, 0x18 ;  /* 0x0000000d040d7291 */ /* 0x004fe2000f8ec0ff */
[----:B------:R-:W-:Y:S01]  /*4700*/  UMOV UR20, 0x0 ;  /* 0x0000000000147882 */ /* 0x000fe20000000000 */
[----:B------:R-:W-:-:S02]  /*4710*/  UMOV UR21, 0x8100010 ;  /* 0x0810001000157882 */ /* 0x000fc40000000000 */
[----:B------:R-:W-:Y:S02]  /*4720*/  UIADD3 UR6, UPT, UPT, UR13, 0x4600, URZ ;  /* 0x000046000d067890 */ /* 0x000fe4000fffe0ff */
[----:B------:R-:W-:Y:S02]  /*4730*/  UIADD3 UR7, UPT, UPT, UR13, 0x26600, URZ ;  /* 0x000266000d077890 */ /* 0x000fe4000fffe0ff */
[----:B---3--:R-:W-:Y:S01]  /*4740*/  UIADD3 UR5, UPT, UPT, UR5, 0x1f, URZ ;  /* 0x0000001f05057890 */ /* 0x008fe2000fffe0ff */
[----:B-1----:R-:W1:Y:S01]  /*4750*/  LDS R0, [UR13+0x2f0] ;  /* 0x0002f00dff007984 */ /* 0x002e620008000800 */
[----:B------:R-:W-:Y:S02]  /*4760*/  USHF.R.U32.HI UR6, URZ, 0x4, UR6 ;  /* 0x00000004ff067899 */ /* 0x000fe40008011606 */
[----:B------:R-:W-:Y:S02]  /*4770*/  USHF.R.S32.HI UR4, URZ, 0x1f, UR5 ;  /* 0x0000001fff047899 */ /* 0x000fe40008011405 */
[----:B------:R-:W-:-:S02]  /*4780*/  ULOP3.LUT UR6, UR6, 0x3fff, URZ, 0xc0, !UPT ;  /* 0x00003fff06067892 */ /* 0x000fc4000f8ec0ff */
[----:B------:R-:W-:Y:S02]  /*4790*/  ULEA.HI UR4, UR4, UR5, URZ, 0x5 ;  /* 0x0000000504047291 */ /* 0x000fe4000f8f28ff */
[----:B------:R-:W-:Y:S02]  /*47a0*/  USHF.R.U32.HI UR5, URZ, 0x4, UR7 ;  /* 0x00000004ff057899 */ /* 0x000fe40008011607 */
[----:B------:R-:W-:Y:S02]  /*47b0*/  USHF.R.S32.HI UR22, URZ, 0x5, UR4 ;  /* 0x00000005ff167899 */ /* 0x000fe40008011404 */
[----:B------:R-:W-:Y:S02]  /*47c0*/  ULOP3.LUT UR5, UR5, 0x3fff, URZ, 0xc0, !UPT ;  /* 0x00003fff05057892 */ /* 0x000fe4000f8ec0ff */
[----:B------:R-:W-:Y:S02]  /*47d0*/  UISETP.LT.AND UP0, UPT, UR22, 0x1, UPT ;  /* 0x000000011600788c */ /* 0x000fe4000bf01270 */
[----:B------:R-:W-:-:S02]  /*47e0*/  ULOP3.LUT UR16, UR6, 0x10000, URZ, 0xfc, !UPT ;  /* 0x0001000006107892 */ /* 0x000fc4000f8efcff */
[----:B------:R-:W-:Y:S02]  /*47f0*/  USEL UR23, UR22, 0x1, !UP0 ;  /* 0x0000000116177887 */ /* 0x000fe4000c000000 */
[----:B------:R-:W-:Y:S02]  /*4800*/  ULOP3.LUT UR17, UR5, 0x10000, URZ, 0xfc, !UPT ;  /* 0x0001000005117892 */ /* 0x000fe4000f8efcff */
[----:B------:R-:W-:Y:S02]  /*4810*/  UIADD3 UR23, UPT, UPT, -UR23, URZ, URZ ;  /* 0x000000ff17177290 */ /* 0x000fe4000fffe1ff */
[----:B----4-:R-:W-:Y:S01]  /*4820*/  UISETP.GE.AND UP4, UPT, UR8, 0x1, UPT ;  /* 0x000000010800788c */ /* 0x010fe2000bf86270 */
[----:B-1----:R-:W-:-:S15]  /*4830*/  R2UR UR24, R0 ;  /* 0x00000000001872ca */ /* 0x002fde00000e0000 */
.L_x_97:
[----:B------:R-:W-:Y:S02]  /*4840*/  LEA R0, R10, UR13, 0x3 ;  /* 0x0000000d0a007c11 */ /* 0x000fe4000f8e18ff */
[----:B------:R-:W-:Y:S02]  /*4850*/  SHF.L.U32 R2, R9, 0x1f, RZ ;  /* 0x0000001f09027819 */ /* 0x000fe400000006ff */
[----:B------:R-:W-:Y:S01]  /*4860*/  PLOP3.LUT P0, PT, PT, PT, UP4, 0x80, 0x8 ;  /* 0x000000000008781c */ /* 0x000fe20003f0f048 */
[----:B------:R-:W-:Y:S01]  /*4870*/  VIADD R3, R0, 0x250 ;  /* 0x0000025000037836 */ /* 0x000fe20000000000 */
[----:B-1----:R-:W1:Y:S02]  /*4880*/  SYNCS.PHASECHK.TRANS64.TRYWAIT P1, [R0+URZ+0x240], R2 ;  /* 0x00024002000075a7 */ /* 0x002e6400080211ff */
[----:B-1-3--:R-:W-:Y:S09]  /*4890*/  @!P1 BRA `(.L_x_91) ;  /* 0x0000004800a49947 */ /* 0x00aff20003800000 */
.L_x_208:
[----:B------:R-:W-:Y:S01]  /*48a0*/  LEA R4, R10, UR13, 0x4 ;  /* 0x0000000d0a047c11 */ /* 0x000fe2000f8e20ff */
[----:B------:R-:W-:Y:S01]  /*48b0*/  @UP4 ULEA UR4, UR10, UR13, 0x3 ;  /* 0x0000000d0a044291 */ /* 0x000fe2000f8e18ff */
[----:B------:R-:W-:Y:S01]  /*48c0*/  PLOP3.LUT P2, PT, PT, PT, PT, 0x80, 0x8 ;  /* 0x000000000008781c */ /* 0x000fe20003f4f070 */
[----:B------:R-:W-:Y:S01]  /*48d0*/  ULEA UR18, UR19, UR13, 0x3 ;  /* 0x0000000d13127291 */ /* 0x000fe2000f8e18ff */
[----:B------:R-:W-:Y:S02]  /*48e0*/  PRMT R3, RZ, 0x654, R3 ;  /* 0x00000654ff037816 */ /* 0x000fe40000000003 */
[----:B------:R-:W2:Y:S01]  /*48f0*/  LDS.128 R4, [R4+0x2d0] ;  /* 0x0002d00004047984 */ /* 0x000ea20000000c00 */
[----:B-1----:R-:W-:Y:S02]  /*4900*/  @P0 SHF.L.U32 R2, R8, 0x1f, RZ ;  /* 0x0000001f08020819 */ /* 0x002fe400000006ff */
[----:B------:R-:W-:Y:S01]  /*4910*/  SHF.L.U32 R0, R11, 0x1f, RZ ;  /* 0x0000001f0b007819 */ /* 0x000fe200000006ff */
[----:B------:R-:W-:Y:S01]  /*4920*/  @!PT LDS RZ, [RZ] ;  /* 0x00000000fffff984 */ /* 0x000fe20000000800 */
[----:B------:R-:W-:Y:S01]  /*4930*/  @!PT LDS RZ, [RZ] ;  /* 0x00000000fffff984 */ /* 0x000fe20000000800 */
[----:B------:R-:W-:Y:S01]  /*4940*/  @!PT LDS RZ, [RZ] ;  /* 0x00000000fffff984 */ /* 0x000fe20000000800 */
[----:B------:R-:W-:Y:S01]  /*4950*/  @!PT LDS RZ, [RZ] ;  /* 0x00000000fffff984 */ /* 0x000fe20000000800 */
[----:B------:R1:W-:Y:S06]  /*4960*/  MEMBAR.ALL.CTA ;  /* 0x0000000000007992 */ /* 0x0003ec0000008000 */
[----:B-1----:R-:W1:Y:S02]  /*4970*/  FENCE.VIEW.ASYNC.S ;  /* 0x00000000000073c6 */ /* 0x002e640000000000 */
[----:B-1----:R1:W-:Y:S01]  /*4980*/  SYNCS.ARRIVE.TRANS64.RED.A1T0 RZ, [R3+URZ], RZ ;  /* 0x000000ff03ff79a7 */ /* 0x0023e200081004ff */
[----:B------:R1:W3:Y:S01]  /*4990*/  @P0 SYNCS.PHASECHK.TRANS64.TRYWAIT P2, [UR4], R2 ;  /* 0x00000002ff0005a7 */ /* 0x0002e20008041104 */
[----:B--2---:R-:W-:Y:S01]  /*49a0*/  LOP3.LUT P1, RZ, R6, 0x1, RZ, 0xc0, !PT ;  /* 0x0000000106ff7812 */ /* 0x004fe2000782c0ff */
[----:B------:R-:W2:Y:S02]  /*49b0*/  SYNCS.PHASECHK.TRANS64.TRYWAIT P0, [UR18+0x280], R0 ;  /* 0x00028000ff0075a7 */ /* 0x000ea40008001112 */
[----:B-123--:R-:W-:Y:S10]  /*49c0*/  @!P0 BRA `(.L_x_92) ;  /* 0x00000048006c8947 */ /* 0x00eff40003800000 */
.L_x_210:
[----:B------:R-:W-:Y:S01]  /*49d0*/  IADD3 R10, PT, PT, R10, 0x1, RZ ;  /* 0x000000010a0a7810 */ /* 0x000fe20007ffe0ff */
[----:B------:R-:W-:Y:S06]  /*49e0*/  BRA.U !UP4, `(.L_x_93) ;  /* 0x000000010c887547 */ /* 0x000fec000b800000 */
[----:B------:R-:W-:Y:S02]  /*49f0*/  ULEA UR14, UR19, UR24, 0x6 ;  /* 0x00000018130e7291 */ /* 0x000fe4000f8e30ff */
[----:B------:R-:W-:Y:S01]  /*4a00*/  UPLOP3.LUT UP2, UPT, UPT, UPT, UPT, 0x40, 0x4 ;  /* 0x000000000004789c */ /* 0x000fe20003f4e870 */
[----:B------:R-:W-:Y:S01]  /*4a10*/  UMOV UR12, UR23 ;  /* 0x00000017000c7c82 */ /* 0x000fe20008000000 */
[----:B------:R-:W-:Y:S01]  /*4a20*/  UMOV UR11, UR22 ;  /* 0x00000016000b7c82 */ /* 0x000fe20008000000 */
[----:B------:R-:W-:-:S08]  /*4a30*/  UMOV UR5, UR10 ;  /* 0x0000000a00057c82 */ /* 0x000fd00008000000 */
.L_x_96:
[----:B------:R-:W-:Y:S02]  /*4a40*/  UIADD3 UR12, UPT, UPT, UR12, 0x1, URZ ;  /* 0x000000010c0c7890 */ /* 0x000fe4000fffe0ff */
[----:B--2---:R-:W-:Y:S02]  /*4a50*/  ULEA UR6, UR5, UR13, 0x3 ;  /* 0x0000000d05067291 */ /* 0x004fe4000f8e18ff */
[----:B------:R-:W-:Y:S01]  /*4a60*/  UISETP.NE.AND UP3, UPT, UR12, URZ, UPT ;  /* 0x000000ff0c00728c */ /* 0x000fe2000bf65270 */
[----:B---3--:R-:W-:Y:S10]  /*4a70*/  @P2 BRA `(.L_x_94) ;  /* 0x00000000000c2947 */ /* 0x008ff40003800000 */
[----:B-1----:R-:W-:Y:S04]  /*4a80*/  SHF.L.U32 R2, R8, 0x1f, RZ ;  /* 0x0000001f08027819 */ /* 0x002fe800000006ff */
[----:B------:R-:W1:Y:S02]  /*4a90*/  SYNCS.PHASECHK.TRANS64.TRYWAIT P0, [UR6], R2 ;  /* 0x00000002ff0075a7 */ /* 0x000e640008001106 */
[----:B-1----:R-:W-:Y:S05]  /*4aa0*/  @!P0 BRA `(.L_x_95) ;  /* 0x00000048004c8947 */ /* 0x002fea0003800000 */
.L_x_94:
[----:B------:R-:W-:Y:S01]  /*4ab0*/  UISETP.NE.AND UP0, UPT, UR11, 0x1, UPT ;  /* 0x000000010b00788c */ /* 0x000fe2000bf05270 */
[----:B------:R-:W-:Y:S01]  /*4ac0*/  PLOP3.LUT P2, PT, PT, PT, PT, 0x80, 0x8 ;  /* 0x000000000008781c */ /* 0x000fe20003f4f070 */
[----:B------:R-:W-:Y:S02]  /*4ad0*/  UIADD3 UR4, UPT, UPT, UR5, 0x1, URZ ;  /* 0x0000000105047890 */ /* 0x000fe4000fffe0ff */
[----:B------:R-:W-:Y:S02]  /*4ae0*/  ULEA UR8, UR5, UR17, 0x7 ;  /* 0x0000001105087291 */ /* 0x000fe4000f8e38ff */
[----:B------:R-:W-:Y:S01]  /*4af0*/  UISETP.NE.AND UP1, UPT, UR4, 0x22, UPT ;  /* 0x000000220400788c */ /* 0x000fe2000bf25270 */
[----:B------:R-:W-:Y:S01]  /*4b00*/  PLOP3.LUT P0, PT, PT, PT, UP0, 0x80, 0x8 ;  /* 0x000000000008781c */ /* 0x000fe20003f0f008 */
[----:B------:R-:W-:Y:S02]  /*4b10*/  UIADD3 UR11, UPT, UPT, UR11, -0x1, URZ ;  /* 0xffffffff0b0b7890 */ /* 0x000fe4000fffe0ff */
[----:B------:R-:W-:Y:S02]  /*4b20*/  USEL UR7, URZ, 0x1, UP1 ;  /* 0x00000001ff077887 */ /* 0x000fe40008800000 */
[----:B------:R-:W-:Y:S01]  /*4b30*/  USEL UR10, UR4, URZ, UP1 ;  /* 0x000000ff040a7287 */ /* 0x000fe20008800000 */
[----:B------:R-:W-:Y:S03]  /*4b40*/  UMOV UR9, 0xc0004010 ;  /* 0xc000401000097882 */ /* 0x000fe60000000000 */
[----:B------:R-:W-:Y:S01]  /*4b50*/  @UP0 ULEA UR4, UR10, UR13, 0x3 ;  /* 0x0000000d0a040291 */ /* 0x000fe2000f8e18ff */
[----:B------:R-:W-:Y:S01]  /*4b60*/  LOP3.LUT R8, R8, UR7, RZ, 0x3c, !PT ;  /* 0x0000000708087c12 */ /* 0x000fe2000f8e3cff */
[----:B------:R-:W-:Y:S03]  /*4b70*/  UMOV UR7, 0xc0004010 ;  /* 0xc000401000077882 */ /* 0x000fe60000000000 */
[----:B-1----:R-:W-:Y:S04]  /*4b80*/  @P0 SHF.L.U32 R0, R8, 0x1f, RZ ;  /* 0x0000001f08000819 */ /* 0x002fe800000006ff */
[----:B------:R2:W3:Y:S01]  /*4b90*/  @P0 SYNCS.PHASECHK.TRANS64.TRYWAIT P2, [UR4], R0 ;  /* 0x00000000ff0005a7 */ /* 0x0004e20008041104 */
[----:B------:R-:W-:Y:S02]  /*4ba0*/  UIADD3 UR4, UPT, UPT, UR6, 0x110, URZ ;  /* 0x0000011006047890 */ /* 0x000fe4000fffe0ff */
[----:B------:R-:W-:Y:S03]  /*4bb0*/  ULEA UR6, UR5, UR16, 0x8 ;  /* 0x0000001005067291 */ /* 0x000fe6000f8e40ff */
[----:B------:R-:W-:Y:S06]  /*4bc0*/  UMOV UR5, UR10 ;  /* 0x0000000a00057c82 */ /* 0x000fec0008000000 */
[----:B------:R2:W-:Y:S01]  /*4bd0*/  UTCQMMA gdesc[UR6], gdesc[UR8], tmem[UR14], tmem[UR20], idesc[UR21], UP2 ;  /* 0x00ff1408060075ea */ /* 0x0005e2000900030e */
[----:B------:R-:W-:Y:S01]  /*4be0*/  UPLOP3.LUT UP2, UPT, UPT, UPT, UPT, 0x80, 0x8 ;  /* 0x000000000008789c */ /* 0x000fe20003f4f070 */
[----:B------:R2:W-:Y:S01]  /*4bf0*/  UTCBAR.MULTICAST [UR4], URZ, UR15 ;  /* 0x000000ff040073e9 */ /* 0x0005e2000800080f */
[----:B------:R-:W-:Y:S09]  /*4c00*/  BRA.U UP3, `(.L_x_96) ;  /* 0xfffffffd038c7547 */ /* 0x000ff2000b83ffff */
.L_x_93:
[----:B--2---:R-:W-:Y:S01]  /*4c10*/  UIADD3 UR4, UPT, UPT, UR19, 0x1, URZ ;  /* 0x0000000113047890 */ /* 0x004fe2000fffe0ff */
[C---:B------:R-:W-:Y:S01]  /*4c20*/  ISETP.NE.AND P0, PT, R10.reuse, 0x2, PT ;  /* 0x000000020a00780c */ /* 0x040fe20003f05270 */
[----:B------:R-:W-:Y:S02]  /*4c30*/  UIADD3 UR5, UPT, UPT, UR18, 0x260, URZ ;  /* 0x0000026012057890 */ /* 0x000fe4000fffe0ff */
[----:B------:R-:W-:Y:S01]  /*4c40*/  UISETP.NE.AND UP0, UPT, UR4, 0x4, UPT ;  /* 0x000000040400788c */ /* 0x000fe2000bf05270 */
[----:B-1----:R-:W-:Y:S02]  /*4c50*/  SEL R0, RZ, 0x1, P0 ;  /* 0x00000001ff007807 */ /* 0x002fe40000000000 */
[----:B------:R-:W-:Y:S01]  /*4c60*/  SEL R10, R10, RZ, P0 ;  /* 0x000000ff0a0a7207 */ /* 0x000fe20000000000 */
[----:B------:R-:W-:Y:S01]  /*4c70*/  USEL UR6, URZ, 0x1, UP0 ;  /* 0x00000001ff067887 */ /* 0x000fe20008000000 */
[----:B------:R-:W-:Y:S01]  /*4c80*/  LOP3.LUT R9, R9, R0, RZ, 0x3c, !PT ;  /* 0x0000000009097212 */ /* 0x000fe200078e3cff */
[----:B------:R-:W-:Y:S01]  /*4c90*/  USEL UR19, UR4, URZ, UP0 ;  /* 0x000000ff04137287 */ /* 0x000fe20008000000 */
[----:B------:R1:W-:Y:S03]  /*4ca0*/  UTCBAR [UR5], URZ ;  /* 0x000000ff050073e9 */ /* 0x0003e600080000ff */
[----:B------:R-:W-:Y:S01]  /*4cb0*/  LOP3.LUT R11, R11, UR6, RZ, 0x3c, !PT ;  /* 0x000000060b0b7c12 */ /* 0x000fe2000f8e3cff */
[----:B------:R-:W-:Y:S07]  /*4cc0*/  @P1 BRA `(.L_x_97) ;  /* 0xfffffff800dc1947 */ /* 0x000fee000383ffff */
[----:B------:R-:W2:Y:S01]  /*4cd0*/  S2UR UR8, SR_CgaCtaId ;  /* 0x00000000000879c3 */ /* 0x000ea20000008800 */
[----:B------:R-:W-:Y:S01]  /*4ce0*/  ELECT P0, URZ, PT ;  /* 0x0000000000ff782f */ /* 0x000fe20003800000 */
[----:B------:R-:W-:Y:S01]  /*4cf0*/  IMAD.MOV.U32 R0, RZ, RZ, 0x1 ;  /* 0x00000001ff007424 */ /* 0x000fe200078e00ff */
[----:B------:R-:W-:Y:S01]  /*4d00*/  UIADD3 UR13, UPT, UPT, UR13, 0x280, URZ ;  /* 0x000002800d0d7890 */ /* 0x000fe2000fffe0ff */
[----:B------:R-:W-:Y:S01]  /*4d10*/  SHF.L.U32 R2, R11, 0x1f, RZ ;  /* 0x0000001f0b027819 */ /* 0x000fe200000006ff */
[----:B------:R-:W-:-:S03]  /*4d20*/  UMOV UR4, 0x40 ;  /* 0x0000004000047882 */ /* 0x000fc60000000000 */
[----:B------:R-:W-:Y:S01]  /*4d30*/  UVIRTCOUNT.DEALLOC.SMPOOL 0x80 ;  /* 0x000000800000784c */ /* 0x000fe20000000000 */
[----:B--2---:R-:W-:Y:S02]  /*4d40*/  ULEA UR8, UR8, UR4, 0x18 ;  /* 0x0000000408087291 */ /* 0x004fe4000f8ec0ff */
[----:B------:R-:W-:-:S07]  /*4d50*/  ULEA UR4, UR19, UR13, 0x3 ;  /* 0x0000000d13047291 */ /* 0x000fce000f8e18ff */
[----:B------:R2:W-:Y:S02]  /*4d60*/  @P0 STS.U8 [UR8+0x1c], R0 ;  /* 0x00001c00ff000988 */ /* 0x0005e40008000008 */
[----:B------:R-:W4:Y:S02]  /*4d70*/  SYNCS.PHASECHK.TRANS64.TRYWAIT P0, [UR4], R2 ;  /* 0x00000002ff0075a7 */ /* 0x000f240008001104 */
[----:B--2-4-:R-:W-:Y:S05]  /*4d80*/  @!P0 BRA `(.L_x_98) ;  /* 0x0000004400ac8947 */ /* 0x014fea0003800000 */
.L_x_213:
[----:B------:R-:W-:-:S04]  /*4d90*/  UIADD3 UR4, UPT, UPT, UR19, 0x1, URZ ;  /* 0x0000000113047890 */ /* 0x000fc8000fffe0ff */
[----:B------:R-:W-:-:S04]  /*4da0*/  UISETP.NE.AND UP0, UPT, UR4, 0x4, UPT ;  /* 0x000000040400788c */ /* 0x000fc8000bf05270 */
[----:B------:R-:W-:Y:S02]  /*4db0*/  USEL UR6, URZ, 0x1, UP0 ;  /* 0x00000001ff067887 */ /* 0x000fe40008000000 */
[----:B------:R-:W-:-:S04]  /*4dc0*/  USEL UR4, UR4, URZ, UP0 ;  /* 0x000000ff04047287 */ /* 0x000fc80008000000 */
[----:B-1----:R-:W-:Y:S01]  /*4dd0*/  ULEA UR5, UR4, UR13, 0x3 ;  /* 0x0000000d04057291 */ /* 0x002fe2000f8e18ff */
[----:B--2---:R-:W-:-:S04]  /*4de0*/  LOP3.LUT R2, R11, UR6, RZ, 0x3c, !PT ;  /* 0x000000060b027c12 */ /* 0x004fc8000f8e3cff */
[----:B------:R-:W-:-:S04]  /*4df0*/  SHF.L.U32 R3, R2, 0x1f, RZ ;  /* 0x0000001f02037819 */ /* 0x000fc800000006ff */
[----:B------:R-:W1:Y:S02]  /*4e00*/  SYNCS.PHASECHK.TRANS64.TRYWAIT P0, [UR5], R3 ;  /* 0x00000003ff0075a7 */ /* 0x000e640008001105 */
[----:B-1----:R-:W-:Y:S05]  /*4e10*/  @!P0 BRA `(.L_x_99) ;  /* 0x0000004400a08947 */ /* 0x002fea0003800000 */
.L_x_215:
        /* <DEDUP_REMOVED lines=9> */
.L_x_217:
[----:B------:R-:W-:-:S04]  /*4eb0*/  UIADD3 UR4, UPT, UPT, UR4, 0x1, URZ ;  /* 0x0000000104047890 */ /* 0x000fc8000fffe0ff */
[----:B------:R-:W-:-:S04]  /*4ec0*/  UISETP.NE.AND UP0, UPT, UR4, 0x4, UPT ;  /* 0x000000040400788c */ /* 0x000fc8000bf05270 */
[----:B------:R-:W-:Y:S02]  /*4ed0*/  USEL UR5, URZ, 0x1, UP0 ;  /* 0x00000001ff057887 */ /* 0x000fe40008000000 */
[----:B------:R-:W-:-:S04]  /*4ee0*/  USEL UR4, UR4, URZ, UP0 ;  /* 0x000000ff04047287 */ /* 0x000fc80008000000 */
[----:B------:R-:W-:Y:S01]  /*4ef0*/  ULEA UR4, UR4, UR13, 0x3 ;  /* 0x0000000d04047291 */ /* 0x000fe2000f8e18ff */
[----:B------:R-:W-:-:S04]  /*4f00*/  LOP3.LUT R2, R2, UR5, RZ, 0x3c, !PT ;  /* 0x0000000502027c12 */ /* 0x000fc8000f8e3cff */
[----:B------:R-:W-:-:S04]  /*4f10*/  SHF.L.U32 R2, R2, 0x1f, RZ ;  /* 0x0000001f02027819 */ /* 0x000fc800000006ff */
[----:B------:R-:W2:Y:S02]  /*4f20*/  SYNCS.PHASECHK.TRANS64.TRYWAIT P0, [UR4], R2 ;  /* 0x00000002ff0075a7 */ /* 0x000ea40008001104 */
[----:B--2---:R-:W-:Y:S05]  /*4f30*/  @!P0 BRA `(.L_x_101) ;  /* 0x0000004400888947 */ /* 0x004fea0003800000 */
.L_x_219:
[----:B------:R-:W-:Y:S01]  /*4f40*/  NOP ;  /* 0x0000000000007918 */ /* 0x000fe20000000000 */
[----:B-1----:R-:W1:Y:S01]  /*4f50*/  LDS R0, [UR8+0x14] ;  /* 0x00001408ff007984 */ /* 0x002e620008000800 */
[----:B------:R-:W-:Y:S01]  /*4f60*/  ULOP3.LUT UR4, UR24, 0xffff, URZ, 0xc0, !UPT ;  /* 0x0000ffff18047892 */ /* 0x000fe2000f8ec0ff */
[----:B------:R-:W-:Y:S01]  /*4f70*/  UMOV UR5, 0xffff ;  /* 0x0000ffff00057882 */ /* 0x000fe20000000000 */
[----:B------:R-:W-:Y:S02]  /*4f80*/  UMOV UR6, 0x1 ;  /* 0x0000000100067882 */ /* 0x000fe40000000000 */
[----:B------:R-:W-:-:S04]  /*4f90*/  USHF.R.U32.HI UR4, URZ, 0x5, UR4 ;  /* 0x00000005ff047899 */ /* 0x000fc80008011604 */
[----:B------:R-:W-:Y:S02]  /*4fa0*/  USHF.L.U32 UR5, UR5, UR4, URZ ;  /* 0x0000000405057299 */ /* 0x000fe400080006ff */
[----:B------:R-:W-:-:S04]  /*4fb0*/  USHF.L.U32 UR4, UR6, UR4, URZ ;  /* 0x0000000406047299 */ /* 0x000fc800080006ff */
[----:B-1----:R-:W-:-:S04]  /*4fc0*/  LOP3.LUT R0, R0, UR5, RZ, 0xc0, !PT ;  /* 0x0000000500007c12 */ /* 0x002fc8000f8ec0ff */
[----:B------:R-:W-:-:S13]  /*4fd0*/  ISETP.NE.AND P0, PT, R0, UR5, PT ;  /* 0x0000000500007c0c */ /* 0x000fda000bf05270 */
[----:B------:R-:W-:Y:S05]  /*4fe0*/  @P0 BRA `(.L_x_102) ;  /* 0x0000000000580947 */ /* 0x000fea0003800000 */
[----:B------:R-:W1:Y:S02]  /*4ff0*/  LDS R0, [UR8+0x18] ;  /* 0x00001808ff007984 */ /* 0x000e640008000800 */
[----:B-1----:R-:W-:-:S04]  /*5000*/  LOP3.LUT R0, R0, UR4, RZ, 0xc0, !PT ;  /* 0x0000000400007c12 */ /* 0x002fc8000f8ec0ff */
[----:B------:R-:W-:-:S13]  /*5010*/  ISETP.NE.AND P0, PT, R0, UR4, PT ;  /* 0x0000000400007c0c */ /* 0x000fda000bf05270 */
[----:B------:R-:W-:Y:S05]  /*5020*/  @P0 BRA `(.L_x_103) ;  /* 0x00000000003c0947 */ /* 0x000fea0003800000 */
[----:B------:R-:W1:Y:S01]  /*5030*/  S2R R2, SR_LANEID ;  /* 0x0000000000027919 */ /* 0x000e620000000000 */
[----:B------:R-:W-:-:S06]  /*5040*/  ULOP3.LUT UR5, URZ, UR5, URZ, 0x33, !UPT ;  /* 0x00000005ff057292 */ /* 0x000fcc000f8e33ff */
[----:B------:R-:W-:-:S04]  /*5050*/  IMAD.U32 R0, RZ, RZ, UR5 ;  /* 0x00000005ff007e24 */ /* 0x000fc8000f8e00ff */
[----:B------:R2:W4:Y:S02]  /*5060*/  REDUX UR7, R0 ;  /* 0x00000000000773c4 */ /* 0x0005240000000000 */
[----:B------:R1:W-:Y:S01]  /*5070*/  UTCATOMSWS.AND URZ, UR5 ;  /* 0x0000000500ff79e3 */ /* 0x0003e20008000000 */
[----:B--2---:R-:W-:Y:S01]  /*5080*/  LOP3.LUT R0, RZ, UR4, RZ, 0x33, !PT ;  /* 0x00000004ff007c12 */ /* 0x004fe2000f8e33ff */
[----:B------:R-:W-:Y:S02]  /*5090*/  VOTEU.ANY UR4, UPT, PT ;  /* 0x0000000000047886 */ /* 0x000fe400038e0100 */
[----:B------:R-:W-:Y:S02]  /*50a0*/  UFLO.U32 UR4, UR4 ;  /* 0x00000004000472bd */ /* 0x000fe400080e0000 */
[----:B------:R-:W2:Y:S04]  /*50b0*/  REDUX UR6, R0 ;  /* 0x00000000000673c4 */ /* 0x000ea80000000000 */
[----:B-1----:R-:W-:-:S02]  /*50c0*/  ISETP.EQ.U32.AND P0, PT, R2, UR4, PT ;  /* 0x0000000402007c0c */ /* 0x002fc4000bf02070 */
[----:B----4-:R-:W-:-:S11]  /*50d0*/  MOV R2, UR7 ;  /* 0x0000000700027c02 */ /* 0x010fd60008000f00 */
[----:B------:R1:W-:Y:S01]  /*50e0*/  @P0 ATOMS.AND RZ, [UR8+0x14], R2 ;  /* 0x00001402ffff098c */ /* 0x0003e2000a800008 */
[----:B--2---:R-:W-:-:S05]  /*50f0*/  IMAD.U32 R0, RZ, RZ, UR6 ;  /* 0x00000006ff007e24 */ /* 0x004fca000f8e00ff */
[----:B------:R1:W-:Y:S01]  /*5100*/  @P0 ATOMS.AND RZ, [UR8+0x18], R0 ;  /* 0x00001800ffff098c */ /* 0x0003e2000a800008 */
[----:B------:R-:W-:Y:S05]  /*5110*/  BRA `(.L_x_104) ;  /* 0x0000000000147947 */ /* 0x000fea0003800000 */
.L_x_103:
[----:B------:R-:W-:Y:S02]  /*5120*/  MOV R2, 0x5140 ;  /* 0x0000514000027802 */ /* 0x000fe40000000f00 */
[----:B---3-5:R-:W-:Y:S05]  /*5130*/  CALL.REL.NOINC `($__internal_0_$__cuda_sm10x_tcgen05_guardrail_trap_col_being_dealloced_not_returned_by_alloc) ;  /* 0x0000004400a47944 */ /* 0x028fea0003c00000 */
[----:B------:R-:W-:Y:S05]  /*5140*/  BRA `(.L_x_104) ;  /* 0x0000000000087947 */ /* 0x000fea0003800000 */
.L_x_102:
[----:B------:R-:W-:Y:S02]  /*5150*/  MOV R2, 0x5170 ;  /* 0x0000517000027802 */ /* 0x000fe40000000f00 */
[----:B---3-5:R-:W-:Y:S05]  /*5160*/  CALL.REL.NOINC `($__internal_2_$__cuda_sm10x_tcgen05_guardrail_trap_unallocated_columns_being_dealloced) ;  /* 0x0000004400b07944 */ /* 0x028fea0003c00000 */
.L_x_104:
[----:B------:R-:W-:Y:S01]  /*5170*/  NOP ;  /* 0x0000000000007918 */ /* 0x000fe20000000000 */
[----:B------:R-:W-:Y:S05]  /*5180*/  EXIT ;  /* 0x000000000000794d */ /* 0x000fea0003800000 */
.L_x_86:
[----:B------:R-:W-:-:S09]  /*5190*/  UISETP.NE.OR UP0, UPT, UR22, 0x3, !UP3 ;  /* 0x000000031600788c */ /* 0x000fd2000df05670 */
[----:B------:R-:W-:Y:S05]  /*51a0*/  BRA.U UP0, `(.L_x_105) ;  /* 0x0000000d00087547 */ /* 0x000fea000b800000 */
[----:B------:R-:W1:Y:S01]  /*51b0*/  LDCU UR26, c[0x0][0x370] ;  /* 0x00006e00ff1a77ac */ /* 0x000e620008000800 */
[----:B------:R-:W2:Y:S01]  /*51c0*/  LDC.64 R16, c[0x0][0x348] ;  /* 0x0000d200ff107b82 */ /* 0x000ea20000000a00 */
[----:B------:R-:W-:Y:S02]  /*51d0*/  HFMA2 R13, -RZ, RZ, 0, 0 ;  /* 0x00000000ff0d7431 */ /* 0x000fe400000001ff */
[----:B------:R-:W-:Y:S01]  /*51e0*/  IMAD.MOV.U32 R15, RZ, RZ, 0x1 ;  /* 0x00000001ff0f7424 */ /* 0x000fe200078e00ff */
[----:B------:R-:W1:Y:S01]  /*51f0*/  LDCU.128 UR28, c[0x0][0xb10] ;  /* 0x00016200ff1c77ac */ /* 0x000e620008000c00 */
[----:B------:R-:W-:Y:S01]  /*5200*/  IMAD.MOV.U32 R14, RZ, RZ, RZ ;  /* 0x000000ffff0e7224 */ /* 0x000fe200078e00ff */
[----:B------:R-:W-:Y:S01]  /*5210*/  MOV R12, 0x2000 ;  /* 0x00002000000c7802 */ /* 0x000fe20000000f00 */
[----:B------:R-:W3:Y:S01]  /*5220*/  LDCU UR25, c[0x0][0x374] ;  /* 0x00006e80ff1977ac */ /* 0x000ee20008000800 */
[----:B------:R-:W4:Y:S01]  /*5230*/  LDC.64 R2, c[0x0][0x888] ;  /* 0x00022200ff027b82 */ /* 0x000f220000000a00 */
[----:B------:R-:W3:Y:S01]  /*5240*/  LDCU UR16, c[0x0][0xb0c] ;  /* 0x00016180ff1077ac */ /* 0x000ee20008000800 */
[----:B------:R-:W2:Y:S06]  /*5250*/  LDCU UR35, c[0x0][0xb20] ;  /* 0x00016400ff2377ac */ /* 0x000eac0008000800 */
[----:B------:R-:W4:Y:S01]  /*5260*/  LDC.64 R4, c[0x0][0x890] ;  /* 0x00022400ff047b82 */ /* 0x000f220000000a00 */
[----:B------:R-:W2:Y:S01]  /*5270*/  LDCU UR4, c[0x0][0xb30] ;  /* 0x00016600ff0477ac */ /* 0x000ea20008000800 */
[----:B------:R-:W-:Y:S01]  /*5280*/  UMOV UR17, 0x400 ;  /* 0x0000040000117882 */ /* 0x000fe20000000000 */
[----:B-1----:R-:W-:-:S02]  /*5290*/  UIMAD.WIDE.U32 UR6, UR26, UR28, URZ ;  /* 0x0000001c1a0672a5 */ /* 0x002fc4000f8e00ff */
[----:B---3--:R-:W-:Y:S02]  /*52a0*/  UIMAD.WIDE.U32 UR8, UR25, UR31, URZ ;  /* 0x0000001f190872a5 */ /* 0x008fe4000f8e00ff */
[----:B------:R-:W-:Y:S02]  /*52b0*/  ULEA UR17, UR61, UR17, 0x18 ;  /* 0x000000113d117291 */ /* 0x000fe4000f8ec0ff */
[----:B------:R-:W-:Y:S02]  /*52c0*/  UPLOP3.LUT UP3, UPT, UPT, UPT, UPT, 0x40, 0x4 ;  /* 0x000000000004789c */ /* 0x000fe40003f6e870 */
[----:B------:R-:W-:Y:S01]  /*52d0*/  UIADD3 UR27, UPT, UPT, UR17, 0x220, URZ ;  /* 0x00000220111b7890 */ /* 0x000fe2000fffe0ff */
[----:B------:R-:W-:Y:S01]  /*52e0*/  UMOV UR6, UR7 ;  /* 0x0000000700067c82 */ /* 0x000fe20008000000 */
[----:B------:R-:W-:Y:S01]  /*52f0*/  UMOV UR32, UR9 ;  /* 0x0000000900207c82 */ /* 0x000fe20008000000 */
[----:B------:R-:W-:Y:S02]  /*5300*/  UISETP.GE.AND UP0, UPT, UR40, 0x1, UPT ;  /* 0x000000012800788c */ /* 0x000fe4000bf06270 */
[----:B------:R-:W-:Y:S01]  /*5310*/  UISETP.NE.AND UP4, UPT, UR40, 0x1, UPT ;  /* 0x000000012800788c */ /* 0x000fe2000bf85270 */
[----:B------:R-:W1:Y:S01]  /*5320*/  LDCU.64 UR14, c[0x0][0xb28] ;  /* 0x00016500ff0e77ac */ /* 0x000e620008000a00 */
[----:B------:R-:W-:-:S02]  /*5330*/  UISETP.NE.AND UP6, UPT, UR16, 0x1, UPT ;  /* 0x000000011000788c */ /* 0x000fc4000bfc5270 */
[----:B------:R-:W-:Y:S02]  /*5340*/  UISETP.NE.AND UP5, UPT, UR30, 0x1, UPT ;  /* 0x000000011e00788c */ /* 0x000fe4000bfa5270 */
[----:B------:R-:W-:Y:S02]  /*5350*/  UPRMT UR27, UR61, 0x654, UR27 ;  /* 0x000006543d1b7896 */ /* 0x000fe4000800001b */
[----:B------:R-:W-:Y:S02]  /*5360*/  USHF.R.U32.HI UR33, URZ, UR29, UR6 ;  /* 0x0000001dff217299 */ /* 0x000fe40008011606 */
[----:B--2---:R-:W-:Y:S02]  /*5370*/  USHF.R.U32.HI UR32, URZ, UR35, UR32 ;  /* 0x00000023ff207299 */ /* 0x004fe40008011620 */
[----:B------:R-:W-:-:S11]  /*5380*/  UISETP.NE.AND UP2, UPT, UR4, 0x1, UPT ;  /* 0x000000010400788c */ /* 0x000fd6000bf45270 */
.L_x_113:
[C---:B------:R-:W-:Y:S02]  /*5390*/  LEA R7, R14.reuse, UR17, 0x3 ;  /* 0x000000110e077c11 */ /* 0x040fe4000f8e18ff */
[----:B------:R-:W-:Y:S02]  /*53a0*/  SHF.L.U32 R0, R13, 0x1f, RZ ;  /* 0x0000001f0d007819 */ /* 0x000fe400000006ff */
[----:B------:R-:W-:Y:S02]  /*53b0*/  LEA R8, R14, UR17, 0x4 ;  /* 0x000000110e087c11 */ /* 0x000fe4000f8e20ff */
[----:B--2---:R-:W2:Y:S02]  /*53c0*/  SYNCS.PHASECHK.TRANS64.TRYWAIT P0, [R7+URZ+0x240], R0 ;  /* 0x00024000070075a7 */ /* 0x004ea400080011ff */
[----:B--2---:R-:W-:Y:S05]  /*53d0*/  @!P0 BRA `(.L_x_106) ;  /* 0x0000004000788947 */ /* 0x004fea0003800000 */
.L_x_220:
[----:B------:R-:W3:Y:S01]  /*53e0*/  LDS.128 R8, [R8+0x2d0] ;  /* 0x0002d00008087984 */ /* 0x000ee20000000c00 */
[----:B------:R-:W-:Y:S01]  /*53f0*/  UISETP.GE.AND UP0, UPT, UR40, 0x1, UPT ;  /* 0x000000012800788c */ /* 0x000fe2000bf06270 */
[----:B------:R-:W-:Y:S01]  /*5400*/  @!PT LDS RZ, [RZ] ;  /* 0x00000000fffff984 */ /* 0x000fe20000000800 */
[----:B------:R-:W-:Y:S01]  /*5410*/  @!PT LDS RZ, [RZ] ;  /* 0x00000000fffff984 */ /* 0x000fe20000000800 */
[----:B------:R-:W-:Y:S01]  /*5420*/  @!PT LDS RZ, [RZ] ;  /* 0x00000000fffff984 */ /* 0x000fe20000000800 */
[----:B------:R-:W-:Y:S01]  /*5430*/  @!PT LDS RZ, [RZ] ;  /* 0x00000000fffff984 */ /* 0x000fe20000000800 */
[----:B------:R1:W-:Y:S06]  /*5440*/  MEMBAR.ALL.CTA ;  /* 0x0000000000007992 */ /* 0x0003ec0000008000 */
[----:B-1----:R-:W1:Y:S01]  /*5450*/  FENCE.VIEW.ASYNC.S ;  /* 0x00000000000073c6 */ /* 0x002e620000000000 */
[----:B---3--:R-:W-:Y:S11]  /*5460*/  LOP3.LUT P0, RZ, R10, 0x1, RZ, 0xc0, !PT ;  /* 0x000000010aff7812 */ /* 0x008ff6000780c0ff */
[----:B------:R-:W-:Y:S02]  /*5470*/  @!UPT UIADD3 URZ, UPT, UPT, URZ, URZ, URZ ;  /* 0x000000fffffff290 */ /* 0x000fe4000fffe0ff */
[----:B-1----:R-:W-:Y:S01]  /*5480*/  VOTEU.ANY UP1, P0 ;  /* 0x0000000000ff7886 */ /* 0x002fe20000020100 */
[----:B------:R-:W-:Y:S11]  /*5490*/  PLOP3.LUT P0, PT, PT, PT, UP1, 0x80, 0x8 ;  /* 0x000000000008781c */ /* 0x000ff60003f0f018 */
[----:B------:R-:W-:Y:S02]  /*54a0*/  @!UPT UIADD3 URZ, UPT, UPT, URZ, URZ, URZ ;  /* 0x000000fffffff290 */ /* 0x000fe4000fffe0ff */
[----:B--2---:R-:W-:Y:S02]  /*54b0*/  @P0 SHF.R.U32.HI R0, RZ, 0x10, R9 ;  /* 0x00000010ff000819 */ /* 0x004fe40000011609 */
[----:B------:R-:W-:Y:S02]  /*54c0*/  @P0 MOV R6, R8 ;  /* 0x0000000800060202 */ /* 0x000fe40000000f00 */
[----:B------:R-:W-:Y:S01]  /*54d0*/  @P0 R2UR UR4, R0 ;  /* 0x00000000000402ca */ /* 0x000fe200000e0000 */
[----:B------:R-:W-:Y:S01]  /*54e0*/  VIADD R0, R7, 0x250 ;  /* 0x0000025007007836 */ /* 0x000fe20000000000 */
[----:B------:R-:W-:Y:S02]  /*54f0*/  @P0 LOP3.LUT R8, R9, 0xffff, RZ, 0xc0, !PT ;  /* 0x0000ffff09080812 */ /* 0x000fe400078ec0ff */
[----:B------:R-:W-:Y:S02]  /*5500*/  @P0 R2UR UR6, R6 ;  /* 0x00000000060602ca */ /* 0x000fe400000e0000 */
[----:B------:R-:W-:Y:S02]  /*5510*/  PRMT R0, RZ, 0x654, R0 ;  /* 0x00000654ff007816 */ /* 0x000fe40000000000 */
[----:B------:R-:W-:Y:S02]  /*5520*/  @P0 R2UR UR5, R8 ;  /* 0x00000000080502ca */ /* 0x000fe400000e0000 */
[----:B------:R1:W-:Y:S03]  /*5530*/  SYNCS.ARRIVE.TRANS64.RED.A1T0 RZ, [R0+URZ], RZ ;  /* 0x000000ff00ff79a7 */ /* 0x0003e600081004ff */
[----:B------:R-:W-:Y:S04]  /*5540*/  @UP1 UMOV UR24, UR4 ;  /* 0x0000000400181c82 */ /* 0x000fe80008000000 */
[----:B------:R-:W-:Y:S04]  /*5550*/  @UP1 UMOV UR13, UR6 ;  /* 0x00000006000d1c82 */ /* 0x000fe80008000000 */
[----:B------:R-:W-:Y:S01]  /*5560*/  @UP1 UMOV UR7, UR5 ;  /* 0x0000000500071c82 */ /* 0x000fe20008000000 */
[----:B------:R-:W-:Y:S05]  /*5570*/  BRA.U !UP0, `(.L_x_107) ;  /* 0x0000000108a47547 */ /* 0x000fea000b800000 */
[----:B------:R-:W-:Y:S02]  /*5580*/  UIMAD.WIDE.U32 UR10, UR7, UR31, URZ ;  /* 0x0000001f070a72a5 */ /* 0x000fe4000f8e00ff */
[----:B------:R-:W-:Y:S02]  /*5590*/  UIMAD.WIDE.U32 UR18, UR13, UR28, URZ ;  /* 0x0000001c0d1272a5 */ /* 0x000fe4000f8e00ff */
[----:B------:R-:W-:Y:S02]  /*55a0*/  USEL UR4, UR25, UR32, !UP5 ;  /* 0x0000002019047287 */ /* 0x000fe4000e800000 */
[----:B------:R-:W-:Y:S02]  /*55b0*/  USEL UR8, UR26, UR33, !UP6 ;  /* 0x000000211a087287 */ /* 0x000fe4000f000000 */
[----:B------:R-:W-:Y:S02]  /*55c0*/  UIMAD.WIDE.U32 UR20, UR4, UR14, URZ ;  /* 0x0000000e041472a5 */ /* 0x000fe4000f8e00ff */
[----:B------:R-:W-:Y:S01]  /*55d0*/  UIMAD.WIDE.U32 UR22, UR8, UR14, URZ ;  /* 0x0000000e081672a5 */ /* 0x000fe2000f8e00ff */
[----:B------:R-:W-:Y:S02]  /*55e0*/  UMOV UR5, UR11 ;  /* 0x0000000b00057c82 */ /* 0x000fe40008000000 */
[----:B------:R-:W-:Y:S03]  /*55f0*/  USHF.R.U32.HI UR6, URZ, UR35, UR5 ;  /* 0x00000023ff067299 */ /* 0x000fe60008011605 */
[----:B------:R-:W-:Y:S01]  /*5600*/  UMOV UR5, UR19 ;  /* 0x0000001300057c82 */ /* 0x000fe20008000000 */
[----:B------:R-:W-:Y:S02]  /*5610*/  USEL UR6, UR7, UR6, !UP5 ;  /* 0x0000000607067287 */ /* 0x000fe4000e800000 */
[----:B------:R-:W-:Y:S02]  /*5620*/  USHF.R.U32.HI UR9, URZ, UR29, UR5 ;  /* 0x0000001dff097299 */ /* 0x000fe40008011605 */
[----:B------:R-:W-:Y:S01]  /*5630*/  UIMAD.WIDE.U32 UR10, UR6, UR14, URZ ;  /* 0x0000000e060a72a5 */ /* 0x000fe2000f8e00ff */
[----:B------:R-:W-:Y:S02]  /*5640*/  UMOV UR5, UR21 ;  /* 0x0000001500057c82 */ /* 0x000fe40008000000 */
[----:B------:R-:W-:Y:S03]  /*5650*/  @UP4 USHF.R.U32.HI UR4, URZ, UR15, UR5 ;  /* 0x0000000fff044299 */ /* 0x000fe60008011605 */
[----:B------:R-:W-:Y:S01]  /*5660*/  UMOV UR5, UR23 ;  /* 0x0000001700057c82 */ /* 0x000fe20008000000 */
[----:B------:R-:W-:Y:S02]  /*5670*/  UIMAD UR4, UR40, UR4, URZ ;  /* 0x00000004280472a4 */ /* 0x000fe4000f8e02ff */
[----:B------:R-:W-:Y:S02]  /*5680*/  @UP4 USHF.R.U32.HI UR8, URZ, UR15, UR5 ;  /* 0x0000000fff084299 */ /* 0x000fe40008011605 */
[----:B------:R-:W-:Y:S02]  /*5690*/  USEL UR5, UR13, UR9, !UP6 ;  /* 0x000000090d057287 */ /* 0x000fe4000f000000 */
[----:B------:R-:W-:Y:S02]  /*56a0*/  UIMAD UR9, UR40, UR8, URZ ;  /* 0x00000008280972a4 */ /* 0x000fe4000f8e02ff */
[----:B------:R-:W-:Y:S03]  /*56b0*/  UISETP.GE.AND UP0, UPT, UR6, UR4, UPT ;  /* 0x000000040600728c */ /* 0x000fe6000bf06270 */
[----:B------:R-:W-:Y:S01]  /*56c0*/  UMOV UR4, UR11 ;  /* 0x0000000b00047c82 */ /* 0x000fe20008000000 */
[----:B------:R-:W-:Y:S02]  /*56d0*/  UISETP.GE.OR UP0, UPT, UR5, UR9, UP0 ;  /* 0x000000090500728c */ /* 0x000fe40008706670 */
[----:B------:R-:W-:Y:S02]  /*56e0*/  USHF.R.U32.HI UR4, URZ, UR15, UR4 ;  /* 0x0000000fff047299 */ /* 0x000fe40008011604 */
[----:B------:R-:W-:Y:S02]  /*56f0*/  UIMAD.WIDE.U32 UR10, UR5, UR14, URZ ;  /* 0x0000000e050a72a5 */ /* 0x000fe4000f8e00ff */
[----:B------:R-:W-:Y:S04]  /*5700*/  USEL UR12, UR6, UR4, !UP4 ;  /* 0x00000004060c7287 */ /* 0x000fe8000e000000 */
[----:B------:R-:W-:Y:S01]  /*5710*/  UIADD3 UR9, UPT, UPT, -UR12, URZ, URZ ;  /* 0x000000ff0c097290 */ /* 0x000fe2000fffe1ff */
[----:B------:R-:W-:Y:S02]  /*5720*/  @!UP0 UMOV UR4, UR11 ;  /* 0x0000000b00048c82 */ /* 0x000fe40008000000 */
[----:B------:R-:W-:Y:S02]  /*5730*/  @!UP0 USHF.R.U32.HI UR4, URZ, UR15, UR4 ;  /* 0x0000000fff048299 */ /* 0x000fe40008011604 */
[----:B------:R-:W-:Y:S02]  /*5740*/  UIMAD UR9, UR40, UR9, UR6 ;  /* 0x00000009280972a4 */ /* 0x000fe4000f8e0206 */
[----:B------:R-:W-:Y:S04]  /*5750*/  @!UP0 USEL UR4, UR5, UR4, !UP4 ;  /* 0x0000000405048287 */ /* 0x000fe8000e000000 */
[----:B------:R-:W-:Y:S02]  /*5760*/  @!UP0 UIMAD UR9, UR8, UR9, UR4 ;  /* 0x00000009080982a4 */ /* 0x000fe4000f8e0204 */
[----:B------:R-:W-:Y:S02]  /*5770*/  @!UP0 UIADD3 UR10, UPT, UPT, UR12, -UR4, URZ ;  /* 0x800000040c0a8290 */ /* 0x000fe4000fffe0ff */
[----:B------:R-:W-:Y:S02]  /*5780*/  UIADD3 UR4, UPT, UPT, -UR5, URZ, URZ ;  /* 0x000000ff05047290 */ /* 0x000fe4000fffe1ff */
[----:B------:R-:W-:Y:S02]  /*5790*/  UIADD3 UR8, UPT, UPT, -UR6, URZ, URZ ;  /* 0x000000ff06087290 */ /* 0x000fe4000fffe1ff */
[----:B------:R-:W-:Y:S02]  /*57a0*/  @!UP0 UIMAD UR6, UR10, UR40, UR5 ;  /* 0x000000280a0682a4 */ /* 0x000fe4000f8e0205 */
[----:B------:R-:W-:Y:S02]  /*57b0*/  UIMAD UR13, UR16, UR4, UR13 ;  /* 0x00000004100d72a4 */ /* 0x000fe4000f8e020d */
[----:B------:R-:W-:Y:S01]  /*57c0*/  UIMAD UR7, UR30, UR8, UR7 ;  /* 0x000000081e0772a4 */ /* 0x000fe2000f8e0207 */
[----:B------:R-:W-:Y:S02]  /*57d0*/  @!UP0 UMOV UR5, UR9 ;  /* 0x0000000900058c82 */ /* 0x000fe40008000000 */
[----:B------:R-:W-:Y:S02]  /*57e0*/  UIMAD UR13, UR5, UR16, UR13 ;  /* 0x00000010050d72a4 */ /* 0x000fe4000f8e020d */
[----:B------:R-:W-:Y:S11]  /*57f0*/  UIMAD UR7, UR6, UR30, UR7 ;  /* 0x0000001e060772a4 */ /* 0x000ff6000f8e0207 */
[----:B------:R-:W-:Y:S01]  /*5800*/  @!UPT UIADD3 URZ, UPT, UPT, URZ, URZ, URZ ;  /* 0x000000fffffff290 */ /* 0x000fe2000fffe0ff */
.L_x_107:
[----:B------:R-:W2:Y:S01]  /*5810*/  @!UP2 LDCU.128 UR20, c[0x0][0xb10] ;  /* 0x00016200ff14a7ac */ /* 0x000ea20008000c00 */
[C---:B----4-:R-:W-:Y:S02]  /*5820*/  ISETP.NE.U32.AND P1, PT, R4.reuse, RZ, PT ;  /* 0x000000ff0400720c */ /* 0x050fe40003f25070 */
[----:B------:R-:W-:Y:S02]  /*5830*/  ISETP.NE.U32.AND P0, PT, R4, RZ, PT ;  /* 0x000000ff0400720c */ /* 0x000fe40003f05070 */
[C---:B------:R-:W-:Y:S02]  /*5840*/  ISETP.NE.AND.EX P1, PT, R5.reuse, RZ, PT, P1 ;  /* 0x000000ff0500720c */ /* 0x040fe40003f25310 */
[----:B------:R-:W-:Y:S01]  /*5850*/  ISETP.NE.AND.EX P0, PT, R5, RZ, PT, P0 ;  /* 0x000000ff0500720c */ /* 0x000fe20003f05300 */
[----:B------:R-:W3:Y:S01]  /*5860*/  @!UP2 LDCU UR5, c[0x0][0xb0c] ;  /* 0x00016180ff05a7ac */ /* 0x000ee20008000800 */
[----:B------:R-:W-:Y:S01]  /*5870*/  SHF.L.U32 R6, R15, 0x1f, RZ ;  /* 0x0000001f0f067819 */ /* 0x000fe200000006ff */
[----:B--2---:R-:W-:Y:S07]  /*5880*/  UIMAD.WIDE.U32 UR8, UR13, UR20, URZ ;  /* 0x000000140d0872a5 */ /* 0x004fee000f8e00ff */
[----:B------:R-:W-:Y:S01]  /*5890*/  @!UP2 UMOV UR4, UR9 ;  /* 0x000000090004ac82 */ /* 0x000fe20008000000 */
[----:B---3--:R-:W-:Y:S02]  /*58a0*/  @!UP2 UISETP.NE.AND UP0, UPT, UR5, 0x1, UPT ;  /* 0x000000010500a88c */ /* 0x008fe4000bf05270 */
[----:B------:R-:W-:Y:S02]  /*58b0*/  @!UP2 USHF.R.U32.HI UR4, URZ, UR21, UR4 ;  /* 0x00000015ff04a299 */ /* 0x000fe40008011604 */
[----:B------:R-:W-:Y:S02]  /*58c0*/  UIMAD.WIDE.U32 UR8, UR7, UR23, URZ ;  /* 0x00000017070872a5 */ /* 0x000fe4000f8e00ff */
[----:B------:R-:W-:Y:S02]  /*58d0*/  @!UP2 USEL UR10, UR13, UR4, !UP0 ;  /* 0x000000040d0aa287 */ /* 0x000fe4000c000000 */
[----:B------:R-:W-:Y:S03]  /*58e0*/  @!UP2 UISETP.NE.AND UP0, UPT, UR22, 0x1, UPT ;  /* 0x000000011600a88c */ /* 0x000fe6000bf05270 */
[----:B------:R-:W-:Y:S02]  /*58f0*/  @!UP2 UMOV UR6, UR9 ;  /* 0x000000090006ac82 */ /* 0x000fe40008000000 */
[----:B------:R-:W2:Y:S02]  /*5900*/  @!UP2 LDCU UR4, c[0x0][0xb20] ;  /* 0x00016400ff04a7ac */ /* 0x000ea40008000800 */
[----:B--2---:R-:W-:Y:S04]  /*5910*/  @!UP2 USHF.R.U32.HI UR6, URZ, UR4, UR6 ;  /* 0x00000004ff06a299 */ /* 0x004fe80008011606 */
[----:B------:R-:W-:Y:S04]  /*5920*/  @!UP2 USEL UR6, UR7, UR6, !UP0 ;  /* 0x000000060706a287 */ /* 0x000fe8000c000000 */
[----:B------:R-:W-:Y:S02]  /*5930*/  @!UP2 UIADD3 UR4, UPT, UPT, -UR10, UR6, URZ ;  /* 0x000000060a04a290 */ /* 0x000fe4000fffe1ff */
[----:B------:R-:W-:Y:S02]  /*5940*/  @!UP2 UIADD3 UR6, UPT, UPT, UR10, -UR6, URZ ;  /* 0x800000060a06a290 */ /* 0x000fe4000fffe0ff */
[----:B------:R-:W-:Y:S02]  /*5950*/  @!UP2 UIMAD UR13, UR4, UR5, UR13 ;  /* 0x00000005040da2a4 */ /* 0x000fe4000f8e020d */
[----:B------:R-:W-:Y:S01]  /*5960*/  @!UP2 UIMAD UR7, UR6, UR22, UR7 ;  /* 0x000000160607a2a4 */ /* 0x000fe2000f8e0207 */
[----:B------:R-:W-:Y:S11]  /*5970*/  BRA.U UP3, `(.L_x_108) ;  /* 0x0000000103107547 */ /* 0x000ff6000b800000 */
[----:B------:R-:W-:Y:S04]  /*5980*/  MOV R7, UR34 ;  /* 0x0000002200077c02 */ /* 0x000fe80008000f00 */
[----:B------:R-:W-:Y:S04]  /*5990*/  SHF.L.U32 R7, R7, 0x1f, RZ ;  /* 0x0000001f07077819 */ /* 0x000fe800000006ff */
[----:B------:R-:W2:Y:S02]  /*59a0*/  SYNCS.PHASECHK.TRANS64.TRYWAIT P2, [UR17+0x238], R7 ;  /* 0x00023807ff0075a7 */ /* 0x000ea40008041111 */
[----:B--2---:R-:W-:Y:S05]  /*59b0*/  @!P2 BRA `(.L_x_109) ;  /* 0x0000003c0014a947 */ /* 0x004fea0003800000 */
.L_x_108:
[----:B------:R-:W-:Y:S05]  /*59c0*/  @!P1 BRA `(.L_x_110) ;  /* 0x0000000000309947 */ /* 0x000fea0003800000 */
[----:B------:R-:W-:Y:S01]  /*59d0*/  ISETP.NE.U32.AND P1, PT, R2, RZ, PT ;  /* 0x000000ff0200720c */ /* 0x000fe20003f25070 */
[----:B------:R-:W2:Y:S01]  /*59e0*/  LDCU.64 UR4, c[0x0][0x358] ;  /* 0x00006b00ff0477ac */ /* 0x000ea20008000a00 */
[----:B------:R-:W-:Y:S02]  /*59f0*/  IMAD.MOV.U32 R141, RZ, RZ, 0x1 ;  /* 0x00000001ff8d7424 */ /* 0x000fe400078e00ff */
[----:B------:R-:W-:Y:S11]  /*5a00*/  ISETP.NE.AND.EX P1, PT, R3, RZ, PT, P1 ;  /* 0x000000ff0300720c */ /* 0x000ff60003f25310 */
[----:B------:R-:W-:Y:S02]  /*5a10*/  @!UPT UIADD3 URZ, UPT, UPT, URZ, URZ, URZ ;  /* 0x000000fffffff290 */ /* 0x000fe4000fffe0ff */
[----:B------:R-:W3:Y:S01]  /*5a20*/  @P1 LDC.64 R8, c[0x0][0x888] ;  /* 0x00022200ff081b82 */ /* 0x000ee20000000a00 */
[----:B-1----:R-:W-:Y:S04]  /*5a30*/  @P1 IMAD R0, R4, UR36, RZ ;  /* 0x0000002404001c24 */ /* 0x002fe8000f8e02ff */
[----:B---3--:R-:W-:Y:S04]  /*5a40*/  @P1 IMAD.WIDE R8, R0, 0x4, R8 ;  /* 0x0000000400081825 */ /* 0x008fe800078e0208 */
[----:B------:R-:W-:Y:S01]  /*5a50*/  HFMA2 R0, -RZ, RZ, 0, 5.9604644775390625e-08 ;  /* 0x00000001ff007431 */ /* 0x000fe200000001ff */
[----:B--2--5:R2:W5:Y:S04]  /*5a60*/  @P1 LDG.E R71, desc[UR4][R8.64] ;  /* 0x0000000408471981 */ /* 0x024568000c1e1900 */
[----:B------:R-:W-:Y:S01]  /*5a70*/  @!P1 PRMT R141, R0, 0x7610, R141 ;  /* 0x00007610008d9816 */ /* 0x000fe2000000008d */
[----:B--2---:R-:W3:Y:S06]  /*5a80*/  @!P1 LDC R71, c[0x0][0x880] ;  /* 0x00022000ff479b82 */ /* 0x004eec0000000800 */
.L_x_110:
[----:B---3-5:R-:W-:Y:S01]  /*5a90*/  @!P0 FSETP.EQ.AND P1, PT, R71, RZ, PT ;  /* 0x000000ff4700820b */ /* 0x028fe20003f22000 */
[----:B------:R-:W-:Y:S01]  /*5aa0*/  @!UPT UIADD3 URZ, UPT, UPT, URZ, URZ, URZ ;  /* 0x000000fffffff290 */ /* 0x000fe2000fffe0ff */
[----:B------:R-:W-:Y:S11]  /*5ab0*/  @!P0 BRA `(.L_x_111) ;  /* 0x0000000000188947 */ /* 0x000ff60003800000 */
[----:B------:R-:W-:Y:S02]  /*5ac0*/  LOP3.LUT P0, RZ, R141, 0xff, RZ, 0xc0, !PT ;  /* 0x000000ff8dff7812 */ /* 0x000fe4000780c0ff */
[----:B------:R-:W-:Y:S04]  /*5ad0*/  ISETP.NE.U32.AND P1, PT, R2, RZ, PT ;  /* 0x000000ff0200720c */ /* 0x000fe80003f25070 */
[----:B------:R-:W-:Y:S04]  /*5ae0*/  ISETP.NE.AND.EX P1, PT, R3, RZ, PT, P1 ;  /* 0x000000ff0300720c */ /* 0x000fe80003f25310 */
[----:B------:R-:W-:Y:S03]  /*5af0*/  PLOP3.LUT P1, PT, P1, PT, PT, 0x8, 0x80 ;  /* 0x000000000080781c */ /* 0x000fe60000f2e170 */
[----:B------:R-:W-:Y:S11]  /*5b00*/  @P0 FSETP.EQ.AND P1, PT, R71, RZ, PT ;  /* 0x000000ff4700020b */ /* 0x000ff60003f22000 */
[----:B------:R-:W-:Y:S02]  /*5b10*/  @!UPT UIADD3 URZ, UPT, UPT, URZ, URZ, URZ ;  /* 0x000000fffffff290 */ /* 0x000fe4000fffe0ff */
.L_x_111:
[----:B------:R-:W2:Y:S01]  /*5b20*/  SYNCS.PHASECHK.TRANS64.TRYWAIT P0, [UR17+0x228], R6 ;  /* 0x00022806ff0075a7 */ /* 0x000ea20008001111 */
[----:B------:R-:W-:Y:S02]  /*5b30*/  ELECT P2, URZ, PT ;  /* 0x0000000000ff782f */ /* 0x000fe40003840000 */
[----:B------:R-:W-:Y:S01]  /*5b40*/  IADD3 R14, PT, PT, R14, 0x1, RZ ;  /* 0x000000010e0e7810 */ /* 0x000fe20007ffe0ff */
[----:B--2---:R-:W-:Y:S10]  /*5b50*/  @!P0 BRA `(.L_x_112) ;  /* 0x0000003800c48947 */ /* 0x004ff40003800000 */
.L_x_223:
[----:B------:R-:W-:Y:S01]  /*5b60*/  PLOP3.LUT P1, PT, P1, P2, PT, 0xf2, 0x2f ;  /* 0x00000000002f781c */ /* 0x000fe20000f25e72 */
[----:B------:R-:W-:Y:S01]  /*5b70*/  UMOV UR18, 0x0 ;  /* 0x0000000000127882 */ /* 0x000fe20000000000 */
[----:B------:R-:W-:Y:S01]  /*5b80*/  UMOV UR19, 0x10000000 ;  /* 0x1000000000137882 */ /* 0x000fe20000000000 */
[----:B------:R-:W-:Y:S01]  /*5b90*/  UMOV UR12, UR36 ;  /* 0x00000024000c7c82 */ /* 0x000fe20008000000 */
[----:B------:R-:W-:Y:S01]  /*5ba0*/  LOP3.LUT R15, R15, 0x1, RZ, 0x3c, !PT ;  /* 0x000000010f0f7812 */ /* 0x000fe200078e3cff */
[----:B------:R-:W-:Y:S01]  /*5bb0*/  UPLOP3.LUT UP3, UPT, UPT, UPT, UPT, 0x80, 0x8 ;  /* 0x000000000008789c */ /* 0x000fe20003f6f070 */
[----:B------:R-:W-:Y:S07]  /*5bc0*/  UMOV UR36, UR24 ;  /* 0x0000001800247c82 */ /* 0x000fee0008000000 */
[----:B-1----:R-:W-:Y:S01]  /*5bd0*/  @!P1 IADD3 R6, P0, PT, R16, 0x580, RZ ;  /* 0x0000058010069810 */ /* 0x002fe20007f1e0ff */
[----:B------:R-:W-:Y:S03]  /*5be0*/  VOTEU.ALL UP0, P1 ;  /* 0x0000000000ff7886 */ /* 0x000fe60000800000 */
[----:B------:R-:W-:Y:S01]  /*5bf0*/  @!P1 R2UR UR5, R6 ;  /* 0x00000000060592ca */ /* 0x000fe200000e0000 */
[----:B------:R-:W-:Y:S01]  /*5c00*/  @!P1 IMAD.X R0, RZ, RZ, R17, P0 ;  /* 0x000000ffff009224 */ /* 0x000fe200000e0611 */
[----:B------:R-:W-:Y:S01]  /*5c10*/  @!UP0 USHF.L.U32 UR10, UR45, 0x6, URZ ;  /* 0x000000062d0a8899 */ /* 0x000fe200080006ff */
[----:B------:R-:W-:Y:S01]  /*5c20*/  ISETP.NE.AND P0, PT, R14, 0x2, PT ;  /* 0x000000020e00780c */ /* 0x000fe20003f05270 */
[----:B------:R-:W-:Y:S02]  /*5c30*/  @!UP0 USHF.L.U32 UR11, UR46, 0x7, URZ ;  /* 0x000000072e0b8899 */ /* 0x000fe400080006ff */
[----:B------:R-:W-:Y:S01]  /*5c40*/  @!P1 R2UR UR4, R0 ;  /* 0x00000000000492ca */ /* 0x000fe200000e0000 */
[----:B------:R-:W-:Y:S01]  /*5c50*/  @!UP0 UIADD3 UR8, UPT, UPT, UR17, 0x400, URZ ;  /* 0x0000040011088890 */ /* 0x000fe2000fffe0ff */
[----:B------:R-:W-:Y:S01]  /*5c60*/  SEL R0, RZ, 0x1, P0 ;  /* 0x00000001ff007807 */ /* 0x000fe20000000000 */
[----:B------:R-:W-:Y:S01]  /*5c70*/  @!UP0 UIADD3 UR9, UPT, UPT, UR17, 0x220, URZ ;  /* 0x0000022011098890 */ /* 0x000fe2000fffe0ff */
[----:B------:R-:W-:Y:S01]  /*5c80*/  SEL R14, R14, RZ, P0 ;  /* 0x000000ff0e0e7207 */ /* 0x000fe20000000000 */
[----:B------:R-:W-:Y:S01]  /*5c90*/  VOTEU.ALL UP0, P1 ;  /* 0x0000000000ff7886 */ /* 0x000fe20000800000 */
[----:B------:R-:W-:Y:S01]  /*5ca0*/  LOP3.LUT R13, R13, R0, RZ, 0x3c, !PT ;  /* 0x000000000d0d7212 */ /* 0x000fe200078e3cff */
[----:B------:R-:W-:Y:S01]  /*5cb0*/  IMAD.U32 R6, RZ, RZ, UR5 ;  /* 0x00000005ff067e24 */ /* 0x000fe2000f8e00ff */
[----:B------:R-:W-:Y:S02]  /*5cc0*/  UIADD3 UR45, UPT, UPT, UR7, UR55, URZ ;  /* 0x00000037072d7290 */ /* 0x000fe4000fffe0ff */
[----:B------:R-:W-:Y:S03]  /*5cd0*/  UIADD3 UR46, UPT, UPT, UR13, UR58, URZ ;  /* 0x0000003a0d2e7290 */ /* 0x000fe6000fffe0ff */
[----:B------:R-:W-:Y:S01]  /*5ce0*/  IMAD.U32 R7, RZ, RZ, UR4 ;  /* 0x00000004ff077e24 */ /* 0x000fe2000f8e00ff */
[----:B------:R-:W-:Y:S04]  /*5cf0*/  @!P1 R2UR UR4, R6 ;  /* 0x00000000060492ca */ /* 0x000fe800000e0000 */
[----:B------:R-:W-:Y:S11]  /*5d00*/  @!P1 R2UR UR5, R7 ;  /* 0x00000000070592ca */ /* 0x000ff600000e0000 */
[----:B------:R-:W-:Y:S02]  /*5d10*/  @!UPT UIADD3 URZ, UPT, UPT, URZ, URZ, URZ ;  /* 0x000000fffffff290 */ /* 0x000fe4000fffe0ff */
[----:B------:R2:W-:Y:S01]  /*5d20*/  @!UP0 UTMALDG.3D [UR8], [UR4], desc[UR18] ;  /* 0x00001208040085b4 */ /* 0x0005e20008011000 */
[----:B------:R2:W-:Y:S01]  /*5d30*/  @!P1 SYNCS.ARRIVE.TRANS64.RED.A0TR RZ, [UR17+0x220], R12 ;  /* 0x0002200cffff99a7 */ /* 0x0005e20008300411 */
[----:B------:R-:W-:Y:S01]  /*5d40*/  SYNCS.ARRIVE.TRANS64.RED.A1T0 RZ, [UR27], RZ ;  /* 0x000000ffffff79a7 */ /* 0x000fe2000810041b */
[----:B------:R-:W-:Y:S05]  /*5d50*/  BRA.U UP1, `(.L_x_113) ;  /* 0xfffffff5018c7547 */ /* 0x000fea000b83ffff */
[----:B------:R-:W-:Y:S07]  /*5d60*/  MOV R0, UR17 ;  /* 0x0000001100007c02 */ /* 0x000fee0008000f00 */
.L_x_114:
[----:B-1----:R-:W-:-:S04]  /*5d70*/  SHF.L.U32 R2, R15, 0x1f, RZ ;  /* 0x0000001f0f027819 */ /* 0x002fc800000006ff */
[----:B------:R1:W3:Y:S03]  /*5d80*/  SYNCS.PHASECHK.TRANS64.TRYWAIT P0, [R0+URZ+0x228], R2 ;  /* 0x00022802000075a7 */ /* 0x0002e600080011ff */
[----:B---3--:R-:W-:Y:S05]  /*5d90*/  @!P0 NANOSLEEP.SYNCS 0x989680 ;  /* 0x009896800000895d */ /* 0x008fea0003900000 */
[----:B------:R-:W3:Y:S02]  /*5da0*/  @!P0 SYNCS.PHASECHK.TRANS64 P0, [R0+URZ+0x228], R2 ;  /* 0x00022802000085a7 */ /* 0x000ee400080010ff */
[----:B--23--:R-:W-:Y:S05]  /*5db0*/  @P0 EXIT ;  /* 0x000000000000094d */ /* 0x00cfea0003800000 */
[----:B------:R-:W-:Y:S05]  /*5dc0*/  BRA `(.L_x_114) ;  /* 0xfffffffc00e87947 */ /* 0x000fea000383ffff */
.L_x_105:
[----:B------:R-:W-:-:S06]  /*5dd0*/  UISETP.GE.AND UP0, UPT, UR22, 0x4, UPT ;  /* 0x000000041600788c */ /* 0x000fcc000bf06270 */
[----:B------:R-:W-:-:S13]  /*5de0*/  PLOP3.LUT P0, PT, PT, PT, UP0, 0x80, 0x8 ;  /* 0x000000000008781c */ /* 0x000fda0003f0f008 */
[----:B------:R-:W-:Y:S05]  /*5df0*/  @!P0 EXIT ;  /* 0x000000000000894d */ /* 0x000fea0003800000 */
[----:B------:R-:W-:Y:S01]  /*5e00*/  BAR.SYNC.DEFER_BLOCKING 0x6, 0xa0 ;  /* 0x0182800000007b1d */ /* 0x000fe20000010000 */
[C---:B------:R-:W-:Y:S02]  /*5e10*/  IMAD.SHL.U32 R4, R131.reuse, 0x40, RZ ;  /* 0x0000004083047824 */ /* 0x040fe400078e00ff */
[----:B------:R-:W-:Y:S02]  /*5e20*/  HFMA2 R68, -RZ, RZ, 0, 0 ;  /* 0x00000000ff447431 */ /* 0x000fe400000001ff */
[C---:B------:R-:W-:Y:S01]  /*5e30*/  IMAD.SHL.U32 R140, R131.reuse, 0x8, RZ ;  /* 0x00000008838c7824 */ /* 0x040fe200078e00ff */
[----:B------:R-:W-:Y:S01]  /*5e40*/  CS2R R144, SRZ ;  /* 0x0000000000907805 */ /* 0x000fe2000001ff00 */
[C---:B------:R-:W-:Y:S01]  /*5e50*/  IMAD.SHL.U32 R147, R131.reuse, 0x10, RZ ;  /* 0x0000001083937824 */ /* 0x040fe200078e00ff */
[----:B------:R-:W-:Y:S01]  /*5e60*/  UMOV UR44, 0x400 ;  /* 0x00000400002c7882 */ /* 0x000fe20000000000 */
[----:B------:R-:W-:Y:S01]  /*5e70*/  LOP3.LUT R5, R4, 0x180, RZ, 0xc0, !PT ;  /* 0x0000018004057812 */ /* 0x000fe200078ec0ff */
[----:B------:R-:W-:Y:S01]  /*5e80*/  ULEA UR44, UR61, UR44, 0x18 ;  /* 0x0000002c3d2c7291 */ /* 0x000fe2000f8ec0ff */
[----:B------:R-:W1:Y:S01]  /*5e90*/  LDC.64 R136, c[0x0][0x888] ;  /* 0x00022200ff887b82 */ /* 0x000e620000000a00 */
[----:B------:R-:W-:Y:S01]  /*5ea0*/  IMAD.U32 R69, R131, 0x10000, RZ ;  /* 0x0001000083457824 */ /* 0x000fe200078e00ff */
[----:B------:R-:W-:Y:S01]  /*5eb0*/  LOP3.LUT R140, R5, 0x30, R140, 0xf8, !PT ;  /* 0x00000030058c7812 */ /* 0x000fe200078ef88c */
[----:B------:R-:W-:Y:S01]  /*5ec0*/  UIADD3 UR4, UPT, UPT, UR44, 0x2400, URZ ;  /* 0x000024002c047890 */ /* 0x000fe2000fffe0ff */
[----:B------:R-:W-:Y:S01]  /*5ed0*/  LOP3.LUT R149, R147, 0x20, RZ, 0xc0, !PT ;  /* 0x0000002093957812 */ /* 0x000fe200078ec0ff */
[----:B------:R-:W-:Y:S01]  /*5ee0*/  IMAD.MOV.U32 R146, RZ, RZ, RZ ;  /* 0x000000ffff927224 */ /* 0x000fe200078e00ff */
[----:B------:R-:W-:Y:S01]  /*5ef0*/  LOP3.LUT R140, R140, 0x1e40, R4, 0xf8, !PT ;  /* 0x00001e408c8c7812 */ /* 0x000fe200078ef804 */
[----:B------:R-:W-:Y:S01]  /*5f00*/  IMAD.MOV.U32 R143, RZ, RZ, RZ ;  /* 0x000000ffff8f7224 */ /* 0x000fe200078e00ff */
[----:B------:R-:W2:Y:S01]  /*5f10*/  LDC.64 R138, c[0x0][0x890] ;  /* 0x00022400ff8a7b82 */ /* 0x000ea20000000a00 */
[----:B------:R-:W-:Y:S01]  /*5f20*/  LOP3.LUT R69, R69, 0x600000, RZ, 0xc0, !PT ;  /* 0x0060000045457812 */ /* 0x000fe200078ec0ff */
[----:B------:R-:W3:Y:S01]  /*5f30*/  LDCU UR53, c[0x0][0x370] ;  /* 0x00006e00ff3577ac */ /* 0x000ee20008000800 */
[----:B------:R-:W-:Y:S01]  /*5f40*/  VIADD R148, R140, UR44 ;  /* 0x0000002c8c947c36 */ /* 0x000fe20008000000 */
[----:B------:R-:W-:-:S02]  /*5f50*/  LOP3.LUT R147, R147, 0x40, RZ, 0xc0, !PT ;  /* 0x0000004093937812 */ /* 0x000fc400078ec0ff */
[----:B------:R-:W-:Y:S01]  /*5f60*/  MOV R150, UR4 ;  /* 0x0000000400967c02 */ /* 0x000fe20008000f00 */
[----:B------:R-:W4:Y:S01]  /*5f70*/  LDS R0, [UR44+0x2f0] ;  /* 0x0002f02cff007984 */ /* 0x000f220008000800 */
[----:B------:R-:W1:Y:S01]  /*5f80*/  LDC.64 R134, c[0x0][0x8b0] ;  /* 0x00022c00ff867b82 */ /* 0x000e620000000a00 */
[--C-:B------:R-:W-:Y:S01]  /*5f90*/  IADD3 R149, PT, PT, -R149, 0x400, R148.reuse ;  /* 0x0000040095957810 */ /* 0x100fe20007ffe194 */
[----:B------:R-:W1:Y:S01]  /*5fa0*/  LDCU.64 UR62, c[0x0][0x348] ;  /* 0x00006900ff3e77ac */ /* 0x000e620008000a00 */
[----:B------:R-:W-:-:S03]  /*5fb0*/  IADD3 R148, PT, PT, -R147, 0x400, R148 ;  /* 0x0000040093947810 */ /* 0x000fc60007ffe194 */
[----:B------:R-:W-:Y:S01]  /*5fc0*/  IMAD.IADD R147, R149, 0x1, -R147 ;  /* 0x0000000195937824 */ /* 0x000fe200078e0a93 */
[----:B------:R-:W1:Y:S01]  /*5fd0*/  LDCU UR41, c[0x0][0xb0c] ;  /* 0x00016180ff2977ac */ /* 0x000e620008000800 */
[----:B------:R-:W1:Y:S01]  /*5fe0*/  LDC.64 R132, c[0x0][0x8a8] ;  /* 0x00022a00ff847b82 */ /* 0x000e620000000a00 */
[----:B------:R-:W1:Y:S01]  /*5ff0*/  LDCU UR39, c[0x0][0xb30] ;  /* 0x00016600ff2777ac */ /* 0x000e620008000800 */
[----:B------:R-:W1:Y:S01]  /*6000*/  LDCU.64 UR56, c[0x0][0x888] ;  /* 0x00011100ff3877ac */ /* 0x000e620008000a00 */
[----:B------:R-:W1:Y:S01]  /*6010*/  LDCU.64 UR42, c[0x0][0xb28] ;  /* 0x00016500ff2a77ac */ /* 0x000e620008000a00 */
[----:B------:R-:W1:Y:S01]  /*6020*/  LDCU.128 UR48, c[0x0][0xb10] ;  /* 0x00016200ff3077ac */ /* 0x000e620008000c00 */
[----:B------:R-:W1:Y:S01]  /*6030*/  LDCU UR52, c[0x0][0x374] ;  /* 0x00006e80ff3477ac */ /* 0x000e620008000800 */
[----:B------:R-:W-:Y:S01]  /*6040*/  UIADD3 UR59, UPT, UPT, UR44, 0x400, URZ ;  /* 0x000004002c3b7890 */ /* 0x000fe2000fffe0ff */
[----:B---34-:R-:W-:-:S11]  /*6050*/  IMAD.IADD R69, R0, 0x1, R69 ;  /* 0x0000000100457824 */ /* 0x018fd600078e0245 */
.L_x_132:
[----:B------:R-:W-:Y:S02]  /*6060*/  LEA R3, R143, UR44, 0x3 ;  /* 0x0000002c8f037c11 */ /* 0x000fe4000f8e18ff */
[----:B------:R-:W-:Y:S02]  /*6070*/  SHF.L.U32 R0, R145, 0x1f, RZ ;  /* 0x0000001f91007819 */ /* 0x000fe400000006ff */
[----:B-1----:R-:W-:Y:S02]  /*6080*/  LEA R4, R143, UR44, 0x4 ;  /* 0x0000002c8f047c11 */ /* 0x002fe4000f8e20ff */
[----:B------:R-:W3:Y:S02]  /*6090*/  SYNCS.PHASECHK.TRANS64.TRYWAIT P0, [R3+URZ+0x240], R0 ;  /* 0x00024000030075a7 */ /* 0x000ee400080011ff */
[----:B--23--:R-:W-:Y:S05]  /*60a0*/  @!P0 BRA `(.L_x_115) ;  /* 0x0000003400888947 */ /* 0x00cfea0003800000 */
.L_x_224:
[----:B------:R-:W4:Y:S01]  /*60b0*/  LDS.128 R4, [R4+0x2d0] ;  /* 0x0002d00004047984 */ /* 0x000f220000000c00 */
[----:B------:R-:W-:Y:S01]  /*60c0*/  UISETP.GE.AND UP0, UPT, UR40, 0x1, UPT ;  /* 0x000000012800788c */ /* 0x000fe2000bf06270 */
[----:B------:R-:W-:Y:S01]  /*60d0*/  @!PT LDS RZ, [RZ] ;  /* 0x00000000fffff984 */ /* 0x000fe20000000800 */
[----:B------:R-:W-:Y:S01]  /*60e0*/  @!PT LDS RZ, [RZ] ;  /* 0x00000000fffff984 */ /* 0x000fe20000000800 */
[----:B------:R-:W-:Y:S01]  /*60f0*/  @!PT LDS RZ, [RZ] ;  /* 0x00000000fffff984 */ /* 0x000fe20000000800 */
[----:B------:R-:W-:Y:S01]  /*6100*/  @!PT LDS RZ, [RZ] ;  /* 0x00000000fffff984 */ /* 0x000fe20000000800 */
[----:B------:R1:W-:Y:S06]  /*6110*/  MEMBAR.ALL.CTA ;  /* 0x0000000000007992 */ /* 0x0003ec0000008000 */
[----:B-1----:R-:W1:Y:S01]  /*6120*/  FENCE.VIEW.ASYNC.S ;  /* 0x00000000000073c6 */ /* 0x002e620000000000 */
[----:B----4-:R-:W-:Y:S11]  /*6130*/  LOP3.LUT P0, RZ, R6, 0x1, RZ, 0xc0, !PT ;  /* 0x0000000106ff7812 */ /* 0x010ff6000780c0ff */
[----:B------:R-:W-:Y:S02]  /*6140*/  @!UPT UIADD3 URZ, UPT, UPT, URZ, URZ, URZ ;  /* 0x000000fffffff290 */ /* 0x000fe4000fffe0ff */
[----:B-1----:R-:W-:Y:S01]  /*6150*/  VOTEU.ANY UP1, P0 ;  /* 0x0000000000ff7886 */ /* 0x002fe20000020100 */
[----:B------:R-:W-:Y:S01]  /*6160*/  PLOP3.LUT P0, PT, PT, PT, UP1, 0x80, 0x8 ;  /* 0x000000000008781c */ /* 0x000fe20003f0f018 */
[----:B------:R-:W-:Y:S11]  /*6170*/  UP2UR UR47, UPR, URZ, 0x2 ;  /* 0x00000002ff2f7883 */ /* 0x000ff60008000000 */
[----:B------:R-:W-:Y:S01]  /*6180*/  @!UPT UIADD3 URZ, UPT, UPT, URZ, URZ, URZ ;  /* 0x000000fffffff290 */ /* 0x000fe2000fffe0ff */
[----:B---3--:R-:W-:Y:S02]  /*6190*/  @P0 SHF.R.U32.HI R0, RZ, 0x10, R5 ;  /* 0x00000010ff000819 */ /* 0x008fe40000011605 */
        /* <DEDUP_REMOVED lines=12> */
[----:B------:R-:W3:Y:S01]  /*6260*/  LDCU UR12, c[0x0][0xb20] ;  /* 0x00016400ff0c77ac */ /* 0x000ee20008000800 */
[----:B------:R-:W-:Y:S02]  /*6270*/  UIMAD.WIDE.U32 UR4, UR52, UR51, URZ ;  /* 0x00000033340472a5 */ /* 0x000fe4000f8e00ff */
[----:B------:R-:W-:Y:S02]  /*6280*/  UIMAD.WIDE.U32 UR6, UR53, UR48, URZ ;  /* 0x00000030350672a5 */ /* 0x000fe4000f8e00ff */
[----:B------:R-:W-:Y:S02]  /*6290*/  UISETP.NE.AND UP0, UPT, UR50, 0x1, UPT ;  /* 0x000000013200788c */ /* 0x000fe4000bf05270 */
[----:B------:R-:W-:Y:S02]  /*62a0*/  UIMAD.WIDE.U32 UR8, UR37, UR51, URZ ;  /* 0x00000033250872a5 */ /* 0x000fe4000f8e00ff */
[----:B------:R-:W-:Y:S02]  /*62b0*/  UIMAD.WIDE.U32 UR10, UR38, UR48, URZ ;  /* 0x00000030260a72a5 */ /* 0x000fe4000f8e00ff */
[----:B------:R-:W-:Y:S02]  /*62c0*/  UISETP.NE.AND UP1, UPT, UR41, 0x1, UPT ;  /* 0x000000012900788c */ /* 0x000fe4000bf25270 */
[----:B------:R-:W-:Y:S01]  /*62d0*/  UISETP.NE.AND UP2, UPT, UR40, 0x1, UPT ;  /* 0x000000012800788c */ /* 0x000fe2000bf45270 */
[----:B------:R-:W-:Y:S02]  /*62e0*/  UMOV UR4, UR5 ;  /* 0x0000000500047c82 */ /* 0x000fe40008000000 */
[----:B---3--:R-:W-:Y:S03]  /*62f0*/  USHF.R.U32.HI UR5, URZ, UR12, UR4 ;  /* 0x0000000cff057299 */ /* 0x008fe60008011604 */
[----:B------:R-:W-:Y:S02]  /*6300*/  UMOV UR4, UR7 ;  /* 0x0000000700047c82 */ /* 0x000fe40008000000 */
[----:B------:R-:W-:Y:S02]  /*6310*/  USHF.R.U32.HI UR7, URZ, UR49, UR4 ;  /* 0x00000031ff077299 */ /* 0x000fe40008011604 */
[----:B------:R-:W-:Y:S02]  /*6320*/  USEL UR4, UR52, UR5, !UP0 ;  /* 0x0000000534047287 */ /* 0x000fe4000c000000 */
[----:B------:R-:W-:Y:S01]  /*6330*/  USEL UR7, UR53, UR7, !UP1 ;  /* 0x0000000735077287 */ /* 0x000fe2000c800000 */
[----:B------:R-:W-:Y:S01]  /*6340*/  UMOV UR5, UR9 ;  /* 0x0000000900057c82 */ /* 0x000fe20008000000 */
[----:B------:R-:W-:Y:S02]  /*6350*/  UIMAD.WIDE.U32 UR8, UR4, UR42, URZ ;  /* 0x0000002a040872a5 */ /* 0x000fe4000f8e00ff */
[----:B------:R-:W-:Y:S03]  /*6360*/  USHF.R.U32.HI UR6, URZ, UR12, UR5 ;  /* 0x0000000cff067299 */ /* 0x000fe60008011605 */
[----:B------:R-:W-:Y:S01]  /*6370*/  UMOV UR5, UR11 ;  /* 0x0000000b00057c82 */ /* 0x000fe20008000000 */
[----:B------:R-:W-:Y:S02]  /*6380*/  UIMAD.WIDE.U32 UR10, UR7, UR42, URZ ;  /* 0x0000002a070a72a5 */ /* 0x000fe4000f8e00ff */
[----:B------:R-:W-:Y:S02]  /*6390*/  USHF.R.U32.HI UR12, URZ, UR49, UR5 ;  /* 0x00000031ff0c7299 */ /* 0x000fe40008011605 */
[----:B------:R-:W-:Y:S01]  /*63a0*/  USEL UR6, UR37, UR6, !UP0 ;  /* 0x0000000625067287 */ /* 0x000fe2000c000000 */
[----:B------:R-:W-:Y:S02]  /*63b0*/  UMOV UR5, UR9 ;  /* 0x0000000900057c82 */ /* 0x000fe40008000000 */
[----:B------:R-:W-:Y:S01]  /*63c0*/  UMOV UR10, UR11 ;  /* 0x0000000b000a7c82 */ /* 0x000fe20008000000 */
[----:B------:R-:W-:Y:S02]  /*63d0*/  @UP2 USHF.R.U32.HI UR4, URZ, UR43, UR5 ;  /* 0x0000002bff042299 */ /* 0x000fe40008011605 */
[----:B------:R-:W-:Y:S02]  /*63e0*/  @UP2 USHF.R.U32.HI UR7, URZ, UR43, UR10 ;  /* 0x0000002bff072299 */ /* 0x000fe4000801160a */
[----:B------:R-:W-:Y:S02]  /*63f0*/  UIMAD UR4, UR40, UR4, URZ ;  /* 0x00000004280472a4 */ /* 0x000fe4000f8e02ff */
[----:B------:R-:W-:Y:S02]  /*6400*/  UIMAD.WIDE.U32 UR10, UR6, UR42, URZ ;  /* 0x0000002a060a72a5 */ /* 0x000fe4000f8e00ff */
[----:B------:R-:W-:Y:S02]  /*6410*/  USEL UR5, UR38, UR12, !UP1 ;  /* 0x0000000c26057287 */ /* 0x000fe4000c800000 */
[----:B------:R-:W-:Y:S02]  /*6420*/  UIMAD UR8, UR40, UR7, URZ ;  /* 0x00000007280872a4 */ /* 0x000fe4000f8e02ff */
[----:B------:R-:W-:Y:S03]  /*6430*/  UISETP.GE.AND UP0, UPT, UR6, UR4, UPT ;  /* 0x000000040600728c */ /* 0x000fe6000bf06270 */
[----:B------:R-:W-:Y:S01]  /*6440*/  UMOV UR4, UR11 ;  /* 0x0000000b00047c82 */ /* 0x000fe20008000000 */
[----:B------:R-:W-:Y:S02]  /*6450*/  UISETP.GE.OR UP0, UPT, UR5, UR8, UP0 ;  /* 0x000000080500728c */ /* 0x000fe40008706670 */
[----:B------:R-:W-:Y:S02]  /*6460*/  USHF.R.U32.HI UR4, URZ, UR43, UR4 ;  /* 0x0000002bff047299 */ /* 0x000fe40008011604 */
[----:B------:R-:W-:Y:S02]  /*6470*/  UIMAD.WIDE.U32 UR8, UR5, UR42, URZ ;  /* 0x0000002a050872a5 */ /* 0x000fe4000f8e00ff */
[----:B------:R-:W-:Y:S02]  /*6480*/  USEL UR11, UR6, UR4, !UP2 ;  /* 0x00000004060b7287 */ /* 0x000fe4000d000000 */
[----:B------:R-:W-:Y:S02]  /*6490*/  UIADD3 UR8, UPT, UPT, -UR5, URZ, URZ ;  /* 0x000000ff05087290 */ /* 0x000fe4000fffe1ff */
[----:B------:R-:W-:Y:S01]  /*64a0*/  UIADD3 UR10, UPT, UPT, -UR11, URZ, URZ ;  /* 0x000000ff0b0a7290 */ /* 0x000fe2000fffe1ff */
[----:B------:R-:W-:Y:S01]  /*64b0*/  @!UP0 UMOV UR4, UR9 ;  /* 0x0000000900048c82 */ /* 0x000fe20008000000 */
[----:B------:R-:W-:Y:S02]  /*64c0*/  UIADD3 UR9, UPT, UPT, -UR6, URZ, URZ ;  /* 0x000000ff06097290 */ /* 0x000fe4000fffe1ff */
[----:B------:R-:W-:Y:S02]  /*64d0*/  @!UP0 USHF.R.U32.HI UR4, URZ, UR43, UR4 ;  /* 0x0000002bff048299 */ /* 0x000fe40008011604 */
[----:B------:R-:W-:Y:S02]  /*64e0*/  UIMAD UR10, UR40, UR10, UR6 ;  /* 0x0000000a280a72a4 */ /* 0x000fe4000f8e0206 */
[----:B------:R-:W-:Y:S04]  /*64f0*/  @!UP0 USEL UR4, UR5, UR4, !UP2 ;  /* 0x0000000405048287 */ /* 0x000fe8000d000000 */
[----:B------:R-:W-:Y:S02]  /*6500*/  @!UP0 UIMAD UR10, UR7, UR10, UR4 ;  /* 0x0000000a070a82a4 */ /* 0x000fe4000f8e0204 */
[----:B------:R-:W-:Y:S02]  /*6510*/  @!UP0 UIADD3 UR11, UPT, UPT, UR11, -UR4, URZ ;  /* 0x800000040b0b8290 */ /* 0x000fe4000fffe0ff */
[----:B------:R-:W-:Y:S02]  /*6520*/  UIMAD UR7, UR41, UR8, UR38 ;  /* 0x00000008290772a4 */ /* 0x000fe4000f8e0226 */
[----:B------:R-:W-:Y:S02]  /*6530*/  @!UP0 UIMAD UR6, UR11, UR40, UR5 ;  /* 0x000000280b0682a4 */ /* 0x000fe4000f8e0205 */
[----:B------:R-:W-:Y:S01]  /*6540*/  UIMAD UR4, UR50, UR9, UR37 ;  /* 0x00000009320472a4 */ /* 0x000fe2000f8e0225 */
[----:B------:R-:W-:Y:S02]  /*6550*/  @!UP0 UMOV UR5, UR10 ;  /* 0x0000000a00058c82 */ /* 0x000fe40008000000 */
[----:B------:R-:W-:Y:S02]  /*6560*/  UIMAD UR38, UR5, UR41, UR7 ;  /* 0x00000029052672a4 */ /* 0x000fe4000f8e0207 */
[----:B------:R-:W-:Y:S11]  /*6570*/  UIMAD UR37, UR6, UR50, UR4 ;  /* 0x00000032062572a4 */ /* 0x000ff6000f8e0204 */
[----:B------:R-:W-:Y:S01]  /*6580*/  @!UPT UIADD3 URZ, UPT, UPT, URZ, URZ, URZ ;  /* 0x000000fffffff290 */ /* 0x000fe2000fffe0ff */
.L_x_116:
[----:B------:R-:W-:Y:S01]  /*6590*/  UISETP.NE.AND UP0, UPT, UR39, 0x1, UPT ;  /* 0x000000012700788c */ /* 0x000fe2000bf05270 */
[----:B------:R-:W-:Y:S10]  /*65a0*/  IADD3 R143, PT, PT, R143, 0x1, RZ ;  /* 0x000000018f8f7810 */ /* 0x000ff40007ffe0ff */
[----:B------:R-:W3:Y:S01]  /*65b0*/  @!UP0 LDCU.128 UR12, c[0x0][0xb10] ;  /* 0x00016200ff0c87ac */ /* 0x000ee20008000c00 */
[----:B------:R-:W4:Y:S01]  /*65c0*/  @!UP0 LDCU UR5, c[0x0][0xb0c] ;  /* 0x00016180ff0587ac */ /* 0x000f220008000800 */
[----:B------:R-:W2:Y:S01]  /*65d0*/  @!UP0 LDCU UR10, c[0x0][0xb20] ;  /* 0x00016400ff0a87ac */ /* 0x000ea20008000800 */
[----:B---3--:R-:W-:Y:S02]  /*65e0*/  UIMAD.WIDE.U32 UR8, UR38, UR12, URZ ;  /* 0x0000000c260872a5 */ /* 0x008fe4000f8e00ff */
[----:B------:R-:W-:Y:S02]  /*65f0*/  UIMAD.WIDE.U32 UR6, UR37, UR15, URZ ;  /* 0x0000000f250672a5 */ /* 0x000fe4000f8e00ff */
[----:B------:R-:W-:Y:S03]  /*6600*/  @!UP0 UISETP.NE.AND UP1, UPT, UR14, 0x1, UPT ;  /* 0x000000010e00888c */ /* 0x000fe6000bf25270 */
[----:B------:R-:W-:Y:S01]  /*6610*/  @!UP0 UMOV UR4, UR9 ;  /* 0x0000000900048c82 */ /* 0x000fe20008000000 */
[----:B----4-:R-:W-:Y:S02]  /*6620*/  @!UP0 UISETP.NE.AND UP2, UPT, UR5, 0x1, UPT ;  /* 0x000000010500888c */ /* 0x010fe4000bf45270 */
[----:B------:R-:W-:Y:S01]  /*6630*/  @!UP0 USHF.R.U32.HI UR4, URZ, UR13, UR4 ;  /* 0x0000000dff048299 */ /* 0x000fe20008011604 */
[----:B------:R-:W-:Y:S02]  /*6640*/  @!UP0 UMOV UR6, UR7 ;  /* 0x0000000700068c82 */ /* 0x000fe40008000000 */
[----:B--2---:R-:W-:Y:S02]  /*6650*/  @!UP0 USHF.R.U32.HI UR6, URZ, UR10, UR6 ;  /* 0x0000000aff068299 */ /* 0x004fe40008011606 */
[----:B------:R-:W-:Y:S02]  /*6660*/  @!UP0 USEL UR7, UR38, UR4, !UP2 ;  /* 0x0000000426078287 */ /* 0x000fe4000d000000 */
[----:B------:R-:W-:Y:S04]  /*6670*/  @!UP0 USEL UR6, UR37, UR6, !UP1 ;  /* 0x0000000625068287 */ /* 0x000fe8000c800000 */
[----:B------:R-:W-:Y:S02]  /*6680*/  @!UP0 UIADD3 UR4, UPT, UPT, -UR7, UR6, URZ ;  /* 0x0000000607048290 */ /* 0x000fe4000fffe1ff */
[----:B------:R-:W-:Y:S02]  /*6690*/  @!UP0 UIADD3 UR6, UPT, UPT, UR7, -UR6, URZ ;  /* 0x8000000607068290 */ /* 0x000fe4000fffe0ff */
[----:B------:R-:W-:Y:S02]  /*66a0*/  @!UP0 UIMAD UR38, UR4, UR5, UR38 ;  /* 0x00000005042682a4 */ /* 0x000fe4000f8e0226 */
[----:B------:R-:W-:Y:S02]  /*66b0*/  @!UP0 UIMAD UR37, UR6, UR14, UR37 ;  /* 0x0000000e062582a4 */ /* 0x000fe4000f8e0225 */
[----:B------:R-:W-:Y:S09]  /*66c0*/  ULOP3.LUT UP0, URZ, UR59, 0x1b0, URZ, 0xc0, !UPT ;  /* 0x000001b03bff7892 */ /* 0x000ff2000f80c0ff */
[----:B------:R-:W-:Y:S05]  /*66d0*/  BRA.U !UP0, `(.L_x_117) ;  /* 0x0000000108407547 */ /* 0x000fea000b800000 */
[----:B------:R-:W2:Y:S01]  /*66e0*/  LDCU.64 UR8, c[0x4][0x80] ;  /* 0x01001000ff0877ac */ /* 0x000ea20008000a00 */
[----:B------:R-:W-:Y:S01]  /*66f0*/  MOV R3, 0x0 ;  /* 0x0000000000037802 */ /* 0x000fe20000000f00 */
[----:B------:R-:W-:Y:S02]  /*6700*/  HFMA2 R12, -RZ, RZ, 0, 5.9604644775390625e-08 ;  /* 0x00000001ff0c7431 */ /* 0x000fe400000001ff */
[----:B------:R-:W-:Y:S02]  /*6710*/  IMAD.MOV.U32 R8, RZ, RZ, 0x70 ;  /* 0x00000070ff087424 */ /* 0x000fe400078e00ff */
[----:B------:R-:W-:Y:S01]  /*6720*/  IMAD.MOV.U32 R13, RZ, RZ, RZ ;  /* 0x000000ffff0d7224 */ /* 0x000fe200078e00ff */
[----:B------:R-:W3:Y:S01]  /*6730*/  LDCU.64 UR6, c[0x4][0x88] ;  /* 0x01001100ff0677ac */ /* 0x000ee20008000a00 */
[----:B------:R-:W4:Y:S01]  /*6740*/  LDC.64 R2, c[0x4][R3] ;  /* 0x0100000003027b82 */ /* 0x000f220000000a00 */
[----:B------:R-:W1:Y:S01]  /*6750*/  LDCU.64 UR4, c[0x4][0x8] ;  /* 0x01000100ff0477ac */ /* 0x000e620008000a00 */
[----:B--2---:R-:W-:Y:S01]  /*6760*/  MOV R5, UR9 ;  /* 0x0000000900057c02 */ /* 0x004fe20008000f00 */
[----:B------:R-:W-:Y:S01]  /*6770*/  IMAD.U32 R4, RZ, RZ, UR8 ;  /* 0x00000008ff047e24 */ /* 0x000fe2000f8e00ff */
[----:B---3--:R-:W-:Y:S01]  /*6780*/  MOV R7, UR7 ;  /* 0x0000000700077c02 */ /* 0x008fe20008000f00 */
[----:B------:R-:W-:Y:S01]  /*6790*/  IMAD.U32 R6, RZ, RZ, UR6 ;  /* 0x00000006ff067e24 */ /* 0x000fe2000f8e00ff */
[----:B-1----:R-:W-:Y:S01]  /*67a0*/  MOV R11, UR5 ;  /* 0x00000005000b7c02 */ /* 0x002fe20008000f00 */
[----:B------:R-:W-:Y:S02]  /*67b0*/  IMAD.U32 R10, RZ, RZ, UR4 ;  /* 0x00000004ff0a7e24 */ /* 0x000fe4000f8e00ff */
[----:B------:R-:W-:Y:S07]  /*67c0*/  LEPC R20, `(.L_x_117) ;  /* 0x000000001014794e */ /* 0x000fee0000000000 */
[----:B----45:R-:W-:Y:S05]  /*67d0*/  CALL.ABS.NOINC R2 ;  /* 0x0000000002007343 */ /* 0x030fea0003c00000 */
.L_x_117:
[----:B------:R-:W-:Y:S01]  /*67e0*/  LOP3.LUT P0, RZ, R150, 0x1b0, RZ, 0xc0, !PT ;  /* 0x000001b096ff7812 */ /* 0x000fe2000780c0ff */
[----:B------:R-:W-:Y:S11]  /*67f0*/  BSSY.RECONVERGENT B6, `(.L_x_118) ;  /* 0x0000013000067945 */ /* 0x000ff60003800200 */
[----:B------:R-:W-:Y:S01]  /*6800*/  @!UPT UIADD3 URZ, UPT, UPT, URZ, URZ, URZ ;  /* 0x000000fffffff290 */ /* 0x000fe2000fffe0ff */
[----:B------:R-:W-:Y:S05]  /*6810*/  @!P0 BRA `(.L_x_119) ;  /* 0x0000000000408947 */ /* 0x000fea0003800000 */
        /* <DEDUP_REMOVED lines=16> */
.L_x_119:
[----:B------:R-:W-:Y:S05]  /*6920*/  BSYNC.RECONVERGENT B6 ;  /* 0x0000000000067941 */ /* 0x000fea0003800200 */
.L_x_118:
[----:B------:R-:W-:Y:S01]  /*6930*/  ISETP.NE.U32.AND P3, PT, R138, RZ, PT ;  /* 0x000000ff8a00720c */ /* 0x000fe20003f65070 */
[----:B------:R-:W-:Y:S01]  /*6940*/  UISETP.NE.AND UP1, UPT, UR60, URZ, UPT ;  /* 0x000000ff3c00728c */ /* 0x000fe2000bf25270 */
[----:B------:R-:W-:Y:S02]  /*6950*/  ISETP.NE.U32.AND P4, PT, R134, RZ, PT ;  /* 0x000000ff8600720c */ /* 0x000fe40003f85070 */
[----:B------:R-:W-:Y:S02]  /*6960*/  ISETP.NE.AND.EX P3, PT, R139, RZ, PT, P3 ;  /* 0x000000ff8b00720c */ /* 0x000fe40003f65330 */
[----:B------:R-:W-:Y:S02]  /*6970*/  PLOP3.LUT P1, PT, PT, PT, PT, 0x8, 0x80 ;  /* 0x000000000080781c */ /* 0x000fe40003f2e170 */
[----:B------:R-:W-:Y:S02]  /*6980*/  PLOP3.LUT P0, PT, PT, PT, UP1, 0x80, 0x8 ;  /* 0x000000000008781c */ /* 0x000fe40003f0f018 */
[----:B------:R-:W-:Y:S02]  /*6990*/  ISETP.NE.AND.EX P4, PT, R135, RZ, PT, P4 ;  /* 0x000000ff8700720c */ /* 0x000fe40003f85340 */
[----:B------:R-:W2:Y:S09]  /*69a0*/  @UP1 LDCU.64 UR4, c[0x0][0x888] ;  /* 0x00011100ff0417ac */ /* 0x000eb20008000a00 */
[----:B------:R-:W-:Y:S01]  /*69b0*/  @P0 PLOP3.LUT P1, PT, P3, PT, PT, 0x80, 0x8 ;  /* 0x000000000008081c */ /* 0x000fe20001f2f070 */
[----:B--2---:R-:W-:Y:S04]  /*69c0*/  @UP1 UISETP.NE.U32.AND UP0, UPT, UR4, URZ, UPT ;  /* 0x000000ff0400128c */ /* 0x004fe8000bf05070 */
[----:B------:R-:W-:Y:S04]  /*69d0*/  @UP1 UISETP.NE.AND.EX UP0, UPT, UR5, URZ, UPT, UP0 ;  /* 0x000000ff0500128c */ /* 0x000fe8000bf05300 */
[----:B------:R-:W-:Y:S01]  /*69e0*/  @UP1 USEL UR4, URZ, 0xffffffff, UP0 ;  /* 0xffffffffff041887 */ /* 0x000fe20008000000 */
[----:B------:R-:W-:Y:S11]  /*69f0*/  @!P3 BRA `(.L_x_120) ;  /* 0x000000000030b947 */ /* 0x000ff60003800000 */
        /* <DEDUP_REMOVED lines=12> */
.L_x_120:
[----:B------:R-:W-:Y:S05]  /*6ac0*/  @!P4 BRA `(.L_x_121) ;  /* 0x000000000024c947 */ /* 0x000fea0003800000 */
[----:B------:R-:W-:Y:S01]  /*6ad0*/  ISETP.NE.U32.AND P2, PT, R132, RZ, PT ;  /* 0x000000ff8400720c */ /* 0x000fe20003f45070 */
[----:B------:R-:W2:Y:S03]  /*6ae0*/  LDCU.64 UR6, c[0x0][0x358] ;  /* 0x00006b00ff0677ac */ /* 0x000ea60008000a00 */
[----:B------:R-:W-:Y:S11]  /*6af0*/  ISETP.NE.AND.EX P2, PT, R133, RZ, PT, P2 ;  /* 0x000000ff8500720c */ /* 0x000ff60003f45320 */
[----:B------:R-:W-:Y:S02]  /*6b00*/  @!UPT UIADD3 URZ, UPT, UPT, URZ, URZ, URZ ;  /* 0x000000fffffff290 */ /* 0x000fe4000fffe0ff */
[----:B------:R-:W4:Y:S01]  /*6b10*/  @P2 LDC.64 R2, c[0x0][0x8a8] ;  /* 0x00022a00ff022b82 */ /* 0x000f220000000a00 */
[----:B-1----:R-:W-:Y:S04]  /*6b20*/  @P2 IMAD R0, R134, UR36, RZ ;  /* 0x0000002486002c24 */ /* 0x002fe8000f8e02ff */
[----:B----4-:R-:W-:Y:S05]  /*6b30*/  @P2 IMAD.WIDE R2, R0, 0x4, R2 ;  /* 0x0000000400022825 */ /* 0x010fea00078e0202 */
[----:B--2--5:R2:W5:Y:S02]  /*6b40*/  @P2 LDG.E R70, desc[UR6][R2.64] ;  /* 0x0000000602462981 */ /* 0x024564000c1e1900 */
[----:B--2---:R-:W4:Y:S02]  /*6b50*/  @!P2 LDC R70, c[0x0][0x8a0] ;  /* 0x00022800ff46ab82 */ /* 0x004f240000000800 */
.L_x_121:
[----:B---3-5:R-:W-:Y:S01]  /*6b60*/  @P0 FSETP.NEU.AND P4, PT, R71, RZ, PT ;  /* 0x000000ff4700020b */ /* 0x028fe20003f8d000 */
[----:B-1----:R-:W-:Y:S01]  /*6b70*/  IMAD.U32 R0, RZ, RZ, UR4 ;  /* 0x00000004ff007e24 */ /* 0x002fe2000f8e00ff */
[----:B------:R-:W-:Y:S01]  /*6b80*/  @P0 LOP3.LUT P2, RZ, R141, 0xff, RZ, 0xc0, !PT ;  /* 0x000000ff8dff0812 */ /* 0x000fe2000784c0ff */
[----:B------:R-:W-:Y:S01]  /*6b90*/  BSSY B1, `(.L_x_122) ;  /* 0x000003d000017945 */ /* 0x000fe20003800000 */
[----:B------:R-:W-:Y:S02]  /*6ba0*/  @P0 SEL R2, RZ, 0xffffffff, P4 ;  /* 0xffffffffff020807 */ /* 0x000fe40002000000 */
[----:B------:R-:W-:Y:S02]  /*6bb0*/  CS2R R18, SRZ ;  /* 0x0000000000127805 */ /* 0x000fe4000001ff00 */
[----:B------:R-:W-:Y:S02]  /*6bc0*/  LEA R22, R68, UR44, 0x3 ;  /* 0x0000002c44167c11 */ /* 0x000fe4000f8e18ff */
[----:B------:R-:W-:Y:S02]  /*6bd0*/  CS2R R16, SRZ ;  /* 0x0000000000107805 */ /* 0x000fe4000001ff00 */
[----:B------:R-:W-:Y:S02]  /*6be0*/  @P1 SEL R2, R0, R2, !P2 ;  /* 0x0000000200021207 */ /* 0x000fe40005000000 */
[----:B------:R-:W-:Y:S02]  /*6bf0*/  CS2R R26, SRZ ;  /* 0x00000000001a7805 */ /* 0x000fe4000001ff00 */
[----:B------:R-:W-:Y:S02]  /*6c00*/  SHF.L.U32 R4, R146, 0x1f, RZ ;  /* 0x0000001f92047819 */ /* 0x000fe400000006ff */
[----:B------:R-:W-:Y:S02]  /*6c10*/  CS2R R24, SRZ ;  /* 0x0000000000187805 */ /* 0x000fe4000001ff00 */
[----:B------:R-:W-:Y:S02]  /*6c20*/  @P0 LOP3.LUT R2, R2, 0x1, RZ, 0xc0, !PT ;  /* 0x0000000102020812 */ /* 0x000fe400078ec0ff */
[----:B------:R-:W-:Y:S02]  /*6c30*/  CS2R R30, SRZ ;  /* 0x00000000001e7805 */ /* 0x000fe4000001ff00 */
[----:B------:R-:W-:Y:S02]  /*6c40*/  PLOP3.LUT P5, PT, PT, PT, PT, 0x8, 0x80 ;  /* 0x000000000080781c */ /* 0x000fe40003fae170 */
[----:B------:R-:W-:Y:S02]  /*6c50*/  CS2R R28, SRZ ;  /* 0x00000000001c7805 */ /* 0x000fe4000001ff00 */
[----:B------:R-:W-:Y:S01]  /*6c60*/  ISETP.NE.U32.OR P1, PT, R2, 0x1, !P0 ;  /* 0x000000010200780c */ /* 0x000fe20004725470 */
[----:B------:R-:W-:Y:S01]  /*6c70*/  IMAD R2, R68, 0x40, R69 ;  /* 0x0000004044027824 */ /* 0x000fe200078e0245 */
[----:B------:R-:W-:Y:S02]  /*6c80*/  CS2R R34, SRZ ;  /* 0x0000000000227805 */ /* 0x000fe4000001ff00 */
[----:B------:R-:W-:Y:S09]  /*6c90*/  CS2R R32, SRZ ;  /* 0x0000000000207805 */ /* 0x000ff2000001ff00 */
[----:B------:R-:W-:Y:S04]  /*6ca0*/  @P1 SHF.L.U32 R0, R144, 0x1f, RZ ;  /* 0x0000001f90001819 */ /* 0x000fe800000006ff */
[----:B------:R-:W1:Y:S01]  /*6cb0*/  @P1 SYNCS.PHASECHK.TRANS64.TRYWAIT P0, [UR44+0x220], R0 ;  /* 0x00022000ff0015a7 */ /* 0x000e62000800112c */
[----:B------:R2:W3:Y:S01]  /*6cc0*/  SYNCS.PHASECHK.TRANS64.TRYWAIT P4, [R22+URZ+0x260], R4 ;  /* 0x00026004160075a7 */ /* 0x0004e200080811ff */
[----:B-1----:R-:W-:Y:S01]  /*6cd0*/  @P1 PLOP3.LUT P5, PT, P0, PT, PT, 0x8, 0x80 ;  /* 0x000000000080181c */ /* 0x002fe200007ae170 */
[----:B------:R-:W-:Y:S01]  /*6ce0*/  @!UPT UIADD3 URZ, UPT, UPT, URZ, URZ, URZ ;  /* 0x000000fffffff290 */ /* 0x000fe2000fffe0ff */
[----:B--23--:R-:W-:Y:S11]  /*6cf0*/  @!P1 BRA `(.L_x_123) ;  /* 0x0000000000989947 */ /* 0x00cff60003800000 */
[----:B------:R-:W-:Y:S01]  /*6d00*/  ISETP.NE.U32.AND P0, PT, RZ, UR56, PT ;  /* 0x00000038ff007c0c */ /* 0x000fe2000bf05070 */
[----:B------:R-:W-:Y:S01]  /*6d10*/  BSSY B0, `(.L_x_124) ;  /* 0x0000016000007945 */ /* 0x000fe20003800000 */
[----:B------:R-:W-:Y:S02]  /*6d20*/  FSETP.NEU.AND P2, PT, R71, RZ, PT ;  /* 0x000000ff4700720b */ /* 0x000fe40003f4d000 */
[----:B------:R-:W-:Y:S02]  /*6d30*/  CS2R R34, SRZ ;  /* 0x0000000000227805 */ /* 0x000fe4000001ff00 */
[----:B------:R-:W-:Y:S02]  /*6d40*/  ISETP.NE.AND.EX P0, PT, RZ, UR57, PT, P0 ;  /* 0x00000039ff007c0c */ /* 0x000fe4000bf05300 */
[----:B------:R-:W-:Y:S02]  /*6d50*/  CS2R R32, SRZ ;  /* 0x0000000000207805 */ /* 0x000fe4000001ff00 */
[----:B------:R-:W-:Y:S02]  /*6d60*/  LOP3.LUT P1, RZ, R141, 0xff, RZ, 0xc0, !PT ;  /* 0x000000ff8dff7812 */ /* 0x000fe4000782c0ff */
[----:B------:R-:W-:Y:S02]  /*6d70*/  CS2R R30, SRZ ;  /* 0x00000000001e7805 */ /* 0x000fe4000001ff00 */
[----:B------:R-:W-:Y:S02]  /*6d80*/  SEL R0, RZ, 0xffffffff, P2 ;  /* 0xffffffffff007807 */ /* 0x000fe40001000000 */
[----:B------:R-:W-:Y:S02]  /*6d90*/  CS2R R28, SRZ ;  /* 0x00000000001c7805 */ /* 0x000fe4000001ff00 */
[----:B------:R-:W-:Y:S02]  /*6da0*/  SEL R3, RZ, 0xffffffff, P0 ;  /* 0xffffffffff037807 */ /* 0x000fe40000000000 */
[----:B------:R-:W-:Y:S02]  /*6db0*/  CS2R R26, SRZ ;  /* 0x00000000001a7805 */ /* 0x000fe4000001ff00 */
[----:B------:R-:W-:Y:S02]  /*6dc0*/  CS2R R24, SRZ ;  /* 0x0000000000187805 */ /* 0x000fe4000001ff00 */
[----:B------:R-:W-:Y:S02]  /*6dd0*/  CS2R R18, SRZ ;  /* 0x0000000000127805 */ /* 0x000fe4000001ff00 */
[----:B------:R-:W-:Y:S02]  /*6de0*/  @P3 SEL R0, R3, R0, !P1 ;  /* 0x0000000003003207 */ /* 0x000fe40004800000 */
[----:B------:R-:W-:Y:S02]  /*6df0*/  CS2R R16, SRZ ;  /* 0x0000000000107805 */ /* 0x000fe4000001ff00 */
[----:B------:R-:W-:Y:S04]  /*6e00*/  LOP3.LUT R0, R0, 0x1, RZ, 0xc0, !PT ;  /* 0x0000000100007812 */ /* 0x000fe800078ec0ff */
[----:B------:R-:W-:Y:S01]  /*6e10*/  ISETP.NE.U32.AND P0, PT, R0, 0x1, PT ;  /* 0x000000010000780c */ /* 0x000fe20003f05070 */
[----:B------:R-:W-:Y:S01]  /*6e20*/  @!UPT UIADD3 URZ, UPT, UPT, URZ, URZ, URZ ;  /* 0x000000fffffff290 */ /* 0x000fe2000fffe0ff */
[----:B------:R-:W-:Y:S11]  /*6e30*/  @!P5 BRA `(.L_x_125) ;  /* 0x00000000000cd947 */ /* 0x000ff60003800000 */
[----:B------:R-:W-:Y:S04]  /*6e40*/  SHF.L.U32 R3, R144, 0x1f, RZ ;  /* 0x0000001f90037819 */ /* 0x000fe800000006ff */
[----:B------:R-:W1:Y:S02]  /*6e50*/  SYNCS.PHASECHK.TRANS64.TRYWAIT P1, [UR44+0x220], R3 ;  /* 0x00022003ff0075a7 */ /* 0x000e64000802112c */
[----:B-1----:R-:W-:Y:S05]  /*6e60*/  @!P1 BRA `(.L_x_126) ;  /* 0x00000028002c9947 */ /* 0x002fea0003800000 */
.L_x_125:
[----:B------:R-:W-:Y:S05]  /*6e70*/  BSYNC B0 ;  /* 0x0000000000007941 */ /* 0x000fea0003800000 */
.L_x_124:
[----:B------:R2:W3:Y:S01]  /*6e80*/  @P0 LDS.128 R32, [R140+UR44+0x400] ;  /* 0x0004002c8c200984 */ /* 0x0004e20008000c00 */
[----:B------:R-:W-:Y:S01]  /*6e90*/  UIADD3 UR4, UPT, UPT, UR44, 0x228, URZ ;  /* 0x000002282c047890 */ /* 0x000fe2000fffe0ff */
[----:B------:R-:W-:Y:S02]  /*6ea0*/  LOP3.LUT R144, R144, 0x1, RZ, 0x3c, !PT ;  /* 0x0000000190907812 */ /* 0x000fe400078e3cff */
[----:B------:R2:W1:Y:S01]  /*6eb0*/  @P0 LDS.128 R28, [R149+0x10] ;  /* 0x00001000951c0984 */ /* 0x0004620000000c00 */
[----:B------:R-:W-:Y:S03]  /*6ec0*/  UPRMT UR4, UR61, 0x654, UR4 ;  /* 0x000006543d047896 */ /* 0x000fe60008000004 */
[----:B------:R2:W1:Y:S04]  /*6ed0*/  @P0 LDS.128 R24, [R148+0x20] ;  /* 0x0000200094180984 */ /* 0x0004680000000c00 */
[----:B------:R2:W1:Y:S01]  /*6ee0*/  @P0 LDS.128 R16, [R147+0x30] ;  /* 0x0000300093100984 */ /* 0x0004620000000c00 */
[----:B------:R-:W-:Y:S01]  /*6ef0*/  @!PT LDS RZ, [RZ] ;  /* 0x00000000fffff984 */ /* 0x000fe20000000800 */
[----:B------:R-:W-:Y:S01]  /*6f00*/  @!PT LDS RZ, [RZ] ;  /* 0x00000000fffff984 */ /* 0x000fe20000000800 */
[----:B------:R-:W-:Y:S01]  /*6f10*/  @!PT LDS RZ, [RZ] ;  /* 0x00000000fffff984 */ /* 0x000fe20000000800 */
[----:B------:R-:W-:Y:S01]  /*6f20*/  @!PT LDS RZ, [RZ] ;  /* 0x00000000fffff984 */ /* 0x000fe20000000800 */
[----:B------:R5:W-:Y:S06]  /*6f30*/  MEMBAR.ALL.CTA ;  /* 0x0000000000007992 */ /* 0x000bec0000008000 */
[----:B-----5:R-:W5:Y:S02]  /*6f40*/  FENCE.VIEW.ASYNC.S ;  /* 0x00000000000073c6 */ /* 0x020f640000000000 */
[----:B-----5:R-:W-:Y:S01]  /*6f50*/  SYNCS.ARRIVE.TRANS64.RED.A1T0 RZ, [UR4], RZ ;  /* 0x000000ffffff79a7 */ /* 0x020fe20008100404 */
.L_x_123:
[----:B------:R-:W-:Y:S05]  /*6f60*/  BSYNC B1 ;  /* 0x0000000000017941 */ /* 0x000fea0003800000 */
.L_x_122:
[----:B-1----:R-:W-:Y:S04]  /*6f70*/  SHF.R.U32.HI R0, RZ, 0x15, R2 ;  /* 0x00000015ff007819 */ /* 0x002fe80000011602 */
[----:B------:R-:W-:Y:S01]  /*6f80*/  LOP3.LUT P0, RZ, R0, 0x3, R142, 0x48, !PT ;  /* 0x0000000300ff7812 */ /* 0x000fe2000780488e */
[----:B------:R-:W-:Y:S01]  /*6f90*/  @!UPT UIADD3 URZ, UPT, UPT, URZ, URZ, URZ ;  /* 0x000000fffffff290 */ /* 0x000fe2000fffe0ff */
[----:B------:R-:W-:Y:S11]  /*6fa0*/  @P4 BRA `(.L_x_127) ;  /* 0x0000000000084947 */ /* 0x000ff60003800000 */
[----:B------:R-:W1:Y:S02]  /*6fb0*/  SYNCS.PHASECHK.TRANS64.TRYWAIT P1, [R22+URZ+0x260], R4 ;  /* 0x00026004160075a7 */ /* 0x000e6400080211ff */
[----:B-1----:R-:W-:Y:S05]  /*6fc0*/  @!P1 BRA `(.L_x_128) ;  /* 0x0000002400ec9947 */ /* 0x002fea0003800000 */
.L_x_127:
[----:B------:R-:W-:Y:S05]  /*6fd0*/  @!P0 BRA `(.L_x_129) ;  /* 0x0000000000408947 */ /* 0x000fea0003800000 */
[----:B------:R-:W1:Y:S01]  /*6fe0*/  LDCU.64 UR8, c[0x4][0x70] ;  /* 0x01000e00ff0877ac */ /* 0x000e620008000a00 */
[----:B------:R-:W-:Y:S01]  /*6ff0*/  MOV R15, 0x0 ;  /* 0x00000000000f7802 */ /* 0x000fe20000000f00 */
[----:B------:R-:W-:Y:S02]  /*7000*/  HFMA2 R12, -RZ, RZ, 0, 5.9604644775390625e-08 ;  /* 0x00000001ff0c7431 */ /* 0x000fe400000001ff */
[----:B------:R-:W-:Y:S02]  /*7010*/  IMAD.MOV.U32 R8, RZ, RZ, 0x192 ;  /* 0x00000192ff087424 */ /* 0x000fe400078e00ff */
[----:B------:R-:W-:Y:S01]  /*7020*/  IMAD.MOV.U32 R13, RZ, RZ, RZ ;  /* 0x000000ffff0d7224 */ /* 0x000fe200078e00ff */
[----:B------:R-:W5:Y:S01]  /*7030*/  LDCU.64 UR6, c[0x4][0x78] ;  /* 0x01000f00ff0677ac */ /* 0x000f620008000a00 */
[----:B------:R-:W2:Y:S01]  /*7040*/  LDC.64 R14, c[0x4][R15] ;  /* 0x010000000f0e7b82 */ /* 0x000ea20000000a00 */
[----:B------:R-:W3:Y:S01]  /*7050*/  LDCU.64 UR4, c[0x4][0x10] ;  /* 0x01000200ff0477ac */ /* 0x000ee20008000a00 */
[----:B-1----:R-:W-:Y:S01]  /*7060*/  MOV R5, UR9 ;  /* 0x0000000900057c02 */ /* 0x002fe20008000f00 */
[----:B------:R-:W-:Y:S01]  /*7070*/  IMAD.U32 R4, RZ, RZ, UR8 ;  /* 0x00000008ff047e24 */ /* 0x000fe2000f8e00ff */
[----:B-----5:R-:W-:Y:S01]  /*7080*/  MOV R7, UR7 ;  /* 0x0000000700077c02 */ /* 0x020fe20008000f00 */
[----:B------:R-:W-:Y:S01]  /*7090*/  IMAD.U32 R6, RZ, RZ, UR6 ;  /* 0x00000006ff067e24 */ /* 0x000fe2000f8e00ff */
[----:B---3--:R-:W-:Y:S01]  /*70a0*/  MOV R11, UR5 ;  /* 0x00000005000b7c02 */ /* 0x008fe20008000f00 */
[----:B------:R-:W-:Y:S02]  /*70b0*/  IMAD.U32 R10, RZ, RZ, UR4 ;  /* 0x00000004ff0a7e24 */ /* 0x000fe4000f8e00ff */
[----:B------:R-:W-:Y:S07]  /*70c0*/  LEPC R20, `(.L_x_129) ;  /* 0x000000001014794e */ /* 0x000fee0000000000 */
[----:B--2-4-:R-:W-:Y:S05]  /*70d0*/  CALL.ABS.NOINC R14 ;  /* 0x000000000e007343 */ /* 0x014fea0003c00000 */
.L_x_129:
[----:B------:R-:W-:Y:S01]  /*70e0*/  LOP3.LUT P0, RZ, R131, 0x60, RZ, 0xc0, !PT ;  /* 0x0000006083ff7812 */ /* 0x000fe2000780c0ff */
[----:B------:R-:W-:Y:S05]  /*70f0*/  WARPSYNC.ALL ;  /* 0x0000000000007948 */ /* 0x000fea0003800000 */
[----:B------:R-:W-:Y:S01]  /*7100*/  R2UR UR4, R2 ;  /* 0x00000000020472ca */ /* 0x000fe200000e0000 */
[----:B------:R-:W-:Y:S01]  /*7110*/  BSSY.RECONVERGENT B0, `(.L_x_130) ;  /* 0x0000120000007945 */ /* 0x000fe20003800200 */
[----:B---3--:R-:W-:Y:S02]  /*7120*/  F2FP.F16.E4M3.UNPACK_B R2, R32 ;  /* 0x00000020ff02723e */ /* 0x008fe400020006ff */
[-C--:B------:R-:W-:Y:S02]  /*7130*/  F2FP.F16.E4M3.UNPACK_B R21, R33.reuse ;  /* 0x00000021ff15723e */ /* 0x080fe400020006ff */
[----:B------:R-:W-:Y:S01]  /*7140*/  F2FP.F16.E4M3.UNPACK_B R12, R28 ;  /* 0x0000001cff0c723e */ /* 0x000fe200020006ff */
[----:B------:R-:W-:Y:S01]  /*7150*/  HADD2.F32 R0, -RZ, R2.H0_H0 ;  /* 0x20000002ff007230 */ /* 0x000fe20000004100 */
[----:B------:R-:W-:Y:S01]  /*7160*/  F2FP.F16.E4M3.UNPACK_B R32, R32.H1 ;  /* 0x00000020ff20723e */ /* 0x000fe200030006ff */
[--C-:B------:R-:W-:Y:S01]  /*7170*/  HADD2.F32 R73, -RZ, R21.reuse.H0_H0 ;  /* 0x20000015ff497230 */ /* 0x100fe20000004100 */
[----:B------:R-:W-:Y:S01]  /*7180*/  F2FP.F16.E4M3.UNPACK_B R33, R33.H1 ;  /* 0x00000021ff21723e */ /* 0x000fe200030006ff */
[----:B------:R-:W-:Y:S01]  /*7190*/  HADD2.F32 R74, -RZ, R21.H1_H1 ;  /* 0x30000015ff4a7230 */ /* 0x000fe20000004100 */
[-C--:B------:R-:W-:Y:S01]  /*71a0*/  F2FP.F16.E4M3.UNPACK_B R20, R34.reuse ;  /* 0x00000022ff14723e */ /* 0x080fe200020006ff */
[--C-:B------:R-:W-:Y:S01]  /*71b0*/  HADD2.F32 R3, -RZ, R32.reuse.H0_H0 ;  /* 0x20000020ff037230 */ /* 0x100fe20000004100 */
[----:B------:R-:W-:Y:S01]  /*71c0*/  F2FP.F16.E4M3.UNPACK_B R15, R34.H1 ;  /* 0x00000022ff0f723e */ /* 0x000fe200030006ff */
[----:B------:R-:W-:Y:S01]  /*71d0*/  HADD2.F32 R72, -RZ, R32.H1_H1 ;  /* 0x30000020ff487230 */ /* 0x000fe20000004100 */
[-C--:B------:R-:W-:Y:S01]  /*71e0*/  F2FP.F16.E4M3.UNPACK_B R14, R35.reuse ;  /* 0x00000023ff0e723e */ /* 0x080fe200020006ff */
[--C-:B------:R-:W-:Y:S01]  /*71f0*/  HADD2.F32 R75, -RZ, R33.reuse.H0_H0 ;  /* 0x20000021ff4b7230 */ /* 0x100fe20000004100 */
[----:B------:R-:W-:Y:S01]  /*7200*/  F2FP.F16.E4M3.UNPACK_B R13, R35.H1 ;  /* 0x00000023ff0d723e */ /* 0x000fe200030006ff */
[----:B------:R-:W-:Y:S01]  /*7210*/  HADD2.F32 R76, -RZ, R33.H1_H1 ;  /* 0x30000021ff4c7230 */ /* 0x000fe20000004100 */
[----:B------:R-:W-:Y:S01]  /*7220*/  F2FP.F16.E4M3.UNPACK_B R28, R28.H1 ;  /* 0x0000001cff1c723e */ /* 0x000fe200030006ff */
[--C-:B------:R-:W-:Y:S01]  /*7230*/  HADD2.F32 R77, -RZ, R20.reuse.H0_H0 ;  /* 0x20000014ff4d7230 */ /* 0x100fe20000004100 */
[-C--:B------:R-:W-:Y:S01]  /*7240*/  F2FP.F16.E4M3.UNPACK_B R11, R29.reuse ;  /* 0x0000001dff0b723e */ /* 0x080fe200020006ff */
        /* <DEDUP_REMOVED lines=15> */
[----:B------:R-:W-:Y:S01]  /*7340*/  R2UR UR5, R22 ;  /* 0x00000000160572ca */ /* 0x000fe200000e0000 */
        /* <DEDUP_REMOVED lines=29> */
[----:B------:R-:W-:Y:S01]  /*7520*/  IADD3 R68, PT, PT, R68, 0x1, RZ ;  /* 0x0000000144447810 */ /* 0x000fe20007ffe0ff */
[--C-:B------:R-:W-:Y:S02]  /*7530*/  HADD2.F32 R101, -RZ, R5.reuse.H0_H0 ;  /* 0x20000005ff657230 */ /* 0x100fe40000004100 */
[----:B------:R-:W-:Y:S02]  /*7540*/  HADD2.F32 R102, -RZ, R5.H1_H1 ;  /* 0x30000005ff667230 */ /* 0x000fe40000004100 */
[--C-:B------:R-:W-:Y:S02]  /*7550*/  HADD2.F32 R103, -RZ, R4.reuse.H0_H0 ;  /* 0x20000004ff677230 */ /* 0x100fe40000004100 */
[----:B------:R-:W-:Y:S02]  /*7560*/  HADD2.F32 R104, -RZ, R4.H1_H1 ;  /* 0x30000004ff687230 */ /* 0x000fe40000004100 */
[----:B------:R-:W1:Y:S01]  /*7570*/  LDTM.x64 R4, tmem[UR4] ;  /* 0x00000004000479ee */ /* 0x000e620008340000 */
[----:B------:R-:W-:Y:S01]  /*7580*/  NOP ;  /* 0x0000000000007918 */ /* 0x000fe20000000000 */
[----:B------:R-:W-:Y:S01]  /*7590*/  UIADD3 UR4, UPT, UPT, UR5, 0x280, URZ ;  /* 0x0000028005047890 */ /* 0x000fe2000fffe0ff */
[----:B------:R-:W-:Y:S02]  /*75a0*/  HADD2.F32 R2, -RZ, R2.H1_H1 ;  /* 0x30000002ff027230 */ /* 0x000fe40000004100 */
[--C-:B------:R-:W-:Y:S01]  /*75b0*/  HADD2.F32 R105, -RZ, R106.reuse.H0_H0 ;  /* 0x2000006aff697230 */ /* 0x100fe20000004100 */
[----:B------:R-:W-:Y:S01]  /*75c0*/  UPRMT UR4, UR61, 0x654, UR4 ;  /* 0x000006543d047896 */ /* 0x000fe20008000004 */
[----:B------:R-:W-:Y:S02]  /*75d0*/  HADD2.F32 R106, -RZ, R106.H1_H1 ;  /* 0x3000006aff6a7230 */ /* 0x000fe40000004100 */
[--C-:B------:R-:W-:Y:S02]  /*75e0*/  HADD2.F32 R109, -RZ, R110.reuse.H0_H0 ;  /* 0x2000006eff6d7230 */ /* 0x100fe40000004100 */
[----:B------:R-:W-:Y:S02]  /*75f0*/  HADD2.F32 R110, -RZ, R110.H1_H1 ;  /* 0x3000006eff6e7230 */ /* 0x000fe40000004100 */
[--C-:B------:R-:W-:Y:S02]  /*7600*/  HADD2.F32 R113, -RZ, R114.reuse.H0_H0 ;  /* 0x20000072ff717230 */ /* 0x100fe40000004100 */
[----:B-1----:R-:W-:Y:S01]  /*7610*/  SYNCS.ARRIVE.TRANS64.RED.A1T0 RZ, [UR4], RZ ;  /* 0x000000ffffff79a7 */ /* 0x002fe20008100404 */
[----:B------:R-:W-:Y:S02]  /*7620*/  HADD2.F32 R114, -RZ, R114.H1_H1 ;  /* 0x30000072ff727230 */ /* 0x000fe40000004100 */
[--C-:B------:R-:W-:Y:S02]  /*7630*/  HADD2.F32 R117, -RZ, R118.reuse.H0_H0 ;  /* 0x20000076ff757230 */ /* 0x100fe40000004100 */
[----:B------:R-:W-:Y:S02]  /*7640*/  HADD2.F32 R118, -RZ, R118.H1_H1 ;  /* 0x30000076ff767230 */ /* 0x000fe40000004100 */
[--C-:B------:R-:W-:Y:S02]  /*7650*/  HADD2.F32 R121, -RZ, R122.reuse.H0_H0 ;  /* 0x2000007aff797230 */ /* 0x100fe40000004100 */
[C---:B----4-:R-:W-:Y:S01]  /*7660*/  FMUL R4, R70.reuse, R4 ;  /* 0x0000000446047220 */ /* 0x050fe20000400000 */
[C---:B------:R-:W-:Y:S01]  /*7670*/  FMUL R5, R70.reuse, R5 ;  /* 0x0000000546057220 */ /* 0x040fe20000400000 */
[C---:B------:R-:W-:Y:S01]  /*7680*/  FMUL R8, R70.reuse, R8 ;  /* 0x0000000846087220 */ /* 0x040fe20000400000 */
[C---:B------:R-:W-:Y:S01]  /*7690*/  FMUL R9, R70.reuse, R9 ;  /* 0x0000000946097220 */ /* 0x040fe20000400000 */
[C---:B------:R-:W-:Y:S01]  /*76a0*/  FFMA R4, R71.reuse, R0, R4 ;  /* 0x0000000047047223 */ /* 0x040fe20000000004 */
[C---:B------:R-:W-:Y:S01]  /*76b0*/  FFMA R5, R71.reuse, R2, R5 ;  /* 0x0000000247057223 */ /* 0x040fe20000000005 */
[C---:B------:R-:W-:Y:S01]  /*76c0*/  FMUL R12, R70.reuse, R12 ;  /* 0x0000000c460c7220 */ /* 0x040fe20000400000 */
[C---:B------:R-:W-:Y:S01]  /*76d0*/  FMUL R13, R70.reuse, R13 ;  /* 0x0000000d460d7220 */ /* 0x040fe20000400000 */
[C---:B------:R-:W-:Y:S01]  /*76e0*/  FMUL R16, R70.reuse, R16 ;  /* 0x0000001046107220 */ /* 0x040fe20000400000 */
[C---:B------:R-:W-:Y:S01]  /*76f0*/  FMUL R17, R70.reuse, R17 ;  /* 0x0000001146117220 */ /* 0x040fe20000400000 */
[C---:B------:R-:W-:Y:S01]  /*7700*/  FMUL R0, R70.reuse, R20 ;  /* 0x0000001446007220 */ /* 0x040fe20000400000 */
[C---:B------:R-:W-:Y:S01]  /*7710*/  FMUL R2, R70.reuse, R21 ;  /* 0x0000001546027220 */ /* 0x040fe20000400000 */
[C---:B------:R-:W-:Y:S01]  /*7720*/  FMUL R21, R70.reuse, R28 ;  /* 0x0000001c46157220 */ /* 0x040fe20000400000 */
[----:B------:R-:W-:Y:S02]  /*7730*/  HADD2.F32 R122, -RZ, R122.H1_H1 ;  /* 0x3000007aff7a7230 */ /* 0x000fe40000004100 */
[C---:B------:R-:W-:Y:S01]  /*7740*/  FMUL R6, R70.reuse, R6 ;  /* 0x0000000646067220 */ /* 0x040fe20000400000 */
[--C-:B------:R-:W-:Y:S02]  /*7750*/  HADD2.F32 R125, -RZ, R126.reuse.H0_H0 ;  /* 0x2000007eff7d7230 */ /* 0x100fe40000004100 */
[C---:B------:R-:W-:Y:S01]  /*7760*/  FMUL R7, R70.reuse, R7 ;  /* 0x0000000746077220 */ /* 0x040fe20000400000 */
[----:B------:R-:W-:Y:S02]  /*7770*/  HADD2.F32 R126, -RZ, R126.H1_H1 ;  /* 0x3000007eff7e7230 */ /* 0x000fe40000004100 */
[C---:B------:R-:W-:Y:S01]  /*7780*/  FFMA R6, R71.reuse, R3, R6 ;  /* 0x0000000347067223 */ /* 0x040fe20000000006 */
[C---:B------:R-:W-:Y:S01]  /*7790*/  FMUL R10, R70.reuse, R10 ;  /* 0x0000000a460a7220 */ /* 0x040fe20000400000 */
[C---:B------:R-:W-:Y:S01]  /*77a0*/  FFMA R7, R71.reuse, R72, R7 ;  /* 0x0000004847077223 */ /* 0x040fe20000000007 */
[C---:B------:R-:W-:Y:S01]  /*77b0*/  FFMA R8, R71.reuse, R73, R8 ;  /* 0x0000004947087223 */ /* 0x040fe20000000008 */
[C---:B------:R-:W-:Y:S01]  /*77c0*/  FFMA R9, R71.reuse, R74, R9 ;  /* 0x0000004a47097223 */ /* 0x040fe20000000009 */
[C---:B------:R-:W-:Y:S01]  /*77d0*/  FFMA R10, R71.reuse, R75, R10 ;  /* 0x0000004b470a7223 */ /* 0x040fe2000000000a */
[--C-:B------:R-:W-:Y:S02]  /*77e0*/  HADD2.F32 R74, -RZ, R129.reuse.H0_H0 ;  /* 0x20000081ff4a7230 */ /* 0x100fe40000004100 */
[C---:B------:R-:W-:Y:S01]  /*77f0*/  FMUL R11, R70.reuse, R11 ;  /* 0x0000000b460b7220 */ /* 0x040fe20000400000 */
[----:B------:R-:W-:Y:S02]  /*7800*/  HADD2.F32 R75, -RZ, R129.H1_H1 ;  /* 0x30000081ff4b7230 */ /* 0x000fe40000004100 */
[C---:B------:R-:W-:Y:S01]  /*7810*/  FMUL R14, R70.reuse, R14 ;  /* 0x0000000e460e7220 */ /* 0x040fe20000400000 */
[--C-:B------:R-:W-:Y:S02]  /*7820*/  HADD2.F32 R72, -RZ, R130.reuse.H0_H0 ;  /* 0x20000082ff487230 */ /* 0x100fe40000004100 */
[C---:B------:R-:W-:Y:S01]  /*7830*/  FFMA R11, R71.reuse, R76, R11 ;  /* 0x0000004c470b7223 */ /* 0x040fe2000000000b */
[C---:B------:R-:W-:Y:S01]  /*7840*/  FFMA R12, R71.reuse, R77, R12 ;  /* 0x0000004d470c7223 */ /* 0x040fe2000000000c */
[----:B------:R-:W-:Y:S01]  /*7850*/  FFMA R13, R71, R78, R13 ;  /* 0x0000004e470d7223 */ /* 0x000fe2000000000d */
[----:B------:R-:W-:Y:S01]  /*7860*/  F2FP.SATFINITE.E4M3.F32.PACK_AB_MERGE_C R76, R7, R6, RZ ;  /* 0x00000006074c723e */ /* 0x000fe200048070ff */
[----:B------:R-:W-:Y:S01]  /*7870*/  FFMA R14, R71, R79, R14 ;  /* 0x0000004f470e7223 */ /* 0x000fe2000000000e */
[----:B------:R-:W-:Y:S01]  /*7880*/  F2FP.SATFINITE.E4M3.F32.PACK_AB_MERGE_C R129, R11, R10, RZ ;  /* 0x0000000a0b81723e */ /* 0x000fe200048070ff */
[C---:B------:R-:W-:Y:S01]  /*7890*/  FMUL R7, R70.reuse, R24 ;  /* 0x0000001846077220 */ /* 0x040fe20000400000 */
[C---:B------:R-:W-:Y:S01]  /*78a0*/  FMUL R10, R70.reuse, R25 ;  /* 0x00000019460a7220 */ /* 0x040fe20000400000 */
[C---:B------:R-:W-:Y:S01]  /*78b0*/  FMUL R25, R70.reuse, R32 ;  /* 0x0000002046197220 */ /* 0x040fe20000400000 */
[----:B------:R-:W-:Y:S02]  /*78c0*/  HADD2.F32 R73, -RZ, R130.H1_H1 ;  /* 0x30000082ff497230 */ /* 0x000fe40000004100 */
[C---:B------:R-:W-:Y:S01]  /*78d0*/  FMUL R15, R70.reuse, R15 ;  /* 0x0000000f460f7220 */ /* 0x040fe20000400000 */
[C---:B------:R-:W-:Y:S01]  /*78e0*/  FMUL R18, R70.reuse, R18 ;  /* 0x0000001246127220 */ /* 0x040fe20000400000 */
[C---:B------:R-:W-:Y:S01]  /*78f0*/  FMUL R19, R70.reuse, R19 ;  /* 0x0000001346137220 */ /* 0x040fe20000400000 */
[C---:B------:R-:W-:Y:S01]  /*7900*/  FMUL R3, R70.reuse, R22 ;  /* 0x0000001646037220 */ /* 0x040fe20000400000 */
[C---:B------:R-:W-:Y:S01]  /*7910*/  FFMA R15, R71.reuse, R80, R15 ;  /* 0x00000050470f7223 */ /* 0x040fe2000000000f */
[C---:B------:R-:W-:Y:S01]  /*7920*/  FFMA R16, R71.reuse, R81, R16 ;  /* 0x0000005147107223 */ /* 0x040fe20000000010 */
[C---:B------:R-:W-:Y:S01]  /*7930*/  FFMA R17, R71.reuse, R82, R17 ;  /* 0x0000005247117223 */ /* 0x040fe20000000011 */
[C---:B------:R-:W-:Y:S01]  /*7940*/  FFMA R18, R71.reuse, R83, R18 ;  /* 0x0000005347127223 */ /* 0x040fe20000000012 */
        /* <DEDUP_REMOVED lines=16> */
[----:B------:R-:W-:Y:S01]  /*7a50*/  FMUL R20, R70, R27 ;  /* 0x0000001b46147220 */ /* 0x000fe20000400000 */
[----:B------:R-:W-:Y:S01]  /*7a60*/  F2FP.SATFINITE.E4M3.F32.PACK_AB_MERGE_C R3, R6, R3, RZ ;  /* 0x000000030603723e */ /* 0x000fe200048070ff */
[C---:B------:R-:W-:Y:S01]  /*7a70*/  FMUL R23, R70.reuse, R30 ;  /* 0x0000001e46177220 */ /* 0x040fe20000400000 */
[C---:B------:R-:W-:Y:S01]  /*7a80*/  FMUL R30, R70.reuse, R37 ;  /* 0x00000025461e7220 */ /* 0x040fe20000400000 */
[C---:B------:R-:W-:Y:S01]  /*7a90*/  FFMA R20, R71.reuse, R92, R20 ;  /* 0x0000005c47147223 */ /* 0x040fe20000000014 */
[C---:B------:R-:W-:Y:S01]  /*7aa0*/  FFMA R21, R71.reuse, R93, R21 ;  /* 0x0000005d47157223 */ /* 0x040fe20000000015 */
[C---:B------:R-:W-:Y:S01]  /*7ab0*/  FFMA R22, R71.reuse, R94, R22 ;  /* 0x0000005e47167223 */ /* 0x040fe20000000016 */
[C---:B------:R-:W-:Y:S01]  /*7ac0*/  FFMA R23, R71.reuse, R95, R23 ;  /* 0x0000005f47177223 */ /* 0x040fe20000000017 */
        /* <DEDUP_REMOVED lines=12> */
[----:B------:R-:W-:Y:S01]  /*7b90*/  FMUL R38, R70, R45 ;  /* 0x0000002d46267220 */ /* 0x000fe20000400000 */
[C---:B------:R-:W-:Y:S01]  /*7ba0*/  FFMA R28, R71.reuse, R100, R28 ;  /* 0x00000064471c7223 */ /* 0x040fe2000000001c */
[----:B------:R-:W-:Y:S01]  /*7bb0*/  F2FP.SATFINITE.E4M3.F32.PACK_AB_MERGE_C R6, R22, R21, R6 ;  /* 0x000000151606723e */ /* 0x000fe20004807006 */
[C---:B------:R-:W-:Y:S01]  /*7bc0*/  FFMA R29, R71.reuse, R101, R29 ;  /* 0x00000065471d7223 */ /* 0x040fe2000000001d */
[C---:B------:R-:W-:Y:S01]  /*7bd0*/  FFMA R30, R71.reuse, R102, R30 ;  /* 0x00000066471e7223 */ /* 0x040fe2000000001e */
[----:B------:R-:W-:Y:S01]  /*7be0*/  FFMA R31, R71, R103, R31 ;  /* 0x00000067471f7223 */ /* 0x000fe2000000001f */
[C---:B------:R-:W-:Y:S01]  /*7bf0*/  FMUL R45, R70.reuse, R52 ;  /* 0x00000034462d7220 */ /* 0x040fe20000400000 */
[C---:B------:R-:W-:Y:S01]  /*7c00*/  FMUL R52, R70.reuse, R59 ;  /* 0x0000003b46347220 */ /* 0x040fe20000400000 */
[C---:B------:R-:W-:Y:S01]  /*7c10*/  FMUL R59, R70.reuse, R66 ;  /* 0x00000042463b7220 */ /* 0x040fe20000400000 */
[----:B------:R-:W-:Y:S01]  /*7c20*/  F2FP.SATFINITE.E4M3.F32.PACK_AB_MERGE_C R66, R13, R12, R14 ;  /* 0x0000000c0d42723e */ /* 0x000fe2000480700e */
[C---:B------:R-:W-:Y:S01]  /*7c30*/  FMUL R32, R70.reuse, R39 ;  /* 0x0000002746207220 */ /* 0x040fe20000400000 */
[--C-:B------:R-:W-:Y:S02]  /*7c40*/  HADD2.F32 R107, -RZ, R108.reuse.H0_H0 ;  /* 0x2000006cff6b7230 */ /* 0x100fe40000004100 */
[C---:B------:R-:W-:Y:S01]  /*7c50*/  FMUL R35, R70.reuse, R42 ;  /* 0x0000002a46237220 */ /* 0x040fe20000400000 */
[----:B------:R-:W-:Y:S02]  /*7c60*/  HADD2.F32 R108, -RZ, R108.H1_H1 ;  /* 0x3000006cff6c7230 */ /* 0x000fe40000004100 */
[C---:B------:R-:W-:Y:S01]  /*7c70*/  FFMA R32, R71.reuse, R104, R32 ;  /* 0x0000006847207223 */ /* 0x040fe20000000020 */
[----:B------:R-:W-:Y:S01]  /*7c80*/  FMUL R36, R70, R43 ;  /* 0x0000002b46247220 */ /* 0x000fe20000400000 */
[C---:B------:R-:W-:Y:S01]  /*7c90*/  FFMA R33, R71.reuse, R105, R33 ;  /* 0x0000006947217223 */ /* 0x040fe20000000021 */
[C---:B------:R-:W-:Y:S01]  /*7ca0*/  FFMA R34, R71.reuse, R106, R34 ;  /* 0x0000006a47227223 */ /* 0x040fe20000000022 */
[--C-:B------:R-:W-:Y:S01]  /*7cb0*/  HADD2.F32 R111, -RZ, R112.reuse.H0_H0 ;  /* 0x20000070ff6f7230 */ /* 0x100fe20000004100 */
[----:B------:R-:W-:Y:S01]  /*7cc0*/  F2FP.SATFINITE.E4M3.F32.PACK_AB_MERGE_C R32, R32, R31, RZ ;  /* 0x0000001f2020723e */ /* 0x000fe200048070ff */
[C---:B------:R-:W-:Y:S01]  /*7cd0*/  FFMA R35, R71.reuse, R107, R35 ;  /* 0x0000006b47237223 */ /* 0x040fe20000000023 */
[----:B------:R-:W-:Y:S02]  /*7ce0*/  HADD2.F32 R112, -RZ, R112.H1_H1 ;  /* 0x30000070ff707230 */ /* 0x000fe40000004100 */
[----:B------:R-:W-:Y:S01]  /*7cf0*/  FMUL R39, R70, R46 ;  /* 0x0000002e46277220 */ /* 0x000fe20000400000 */
[----:B------:R-:W-:Y:S01]  /*7d00*/  F2FP.SATFINITE.E4M3.F32.PACK_AB_MERGE_C R32, R30, R29, R32 ;  /* 0x0000001d1e20723e */ /* 0x000fe20004807020 */
[C---:B------:R-:W-:Y:S01]  /*7d10*/  FFMA R36, R71.reuse, R108, R36 ;  /* 0x0000006c47247223 */ /* 0x040fe20000000024 */
[C---:B------:R-:W-:Y:S01]  /*7d20*/  FMUL R40, R70.reuse, R47 ;  /* 0x0000002f46287220 */ /* 0x040fe20000400000 */
[C---:B------:R-:W-:Y:S01]  /*7d30*/  FFMA R37, R71.reuse, R109, R37 ;  /* 0x0000006d47257223 */ /* 0x040fe20000000025 */
[C---:B------:R-:W-:Y:S01]  /*7d40*/  FFMA R38, R71.reuse, R110, R38 ;  /* 0x0000006e47267223 */ /* 0x040fe20000000026 */
[C---:B------:R-:W-:Y:S01]  /*7d50*/  FMUL R42, R70.reuse, R49 ;  /* 0x00000031462a7220 */ /* 0x040fe20000400000 */
[--C-:B------:R-:W-:Y:S02]  /*7d60*/  HADD2.F32 R115, -RZ, R116.reuse.H0_H0 ;  /* 0x20000074ff737230 */ /* 0x100fe40000004100 */
[C---:B------:R-:W-:Y:S01]  /*7d70*/  FFMA R39, R71.reuse, R111, R39 ;  /* 0x0000006f47277223 */ /* 0x040fe20000000027 */
[----:B------:R-:W-:Y:S02]  /*7d80*/  HADD2.F32 R116, -RZ, R116.H1_H1 ;  /* 0x30000074ff747230 */ /* 0x000fe40000004100 */
[C---:B------:R-:W-:Y:S01]  /*7d90*/  FMUL R43, R70.reuse, R50 ;  /* 0x00000032462b7220 */ /* 0x040fe20000400000 */
[C---:B------:R-:W-:Y:S01]  /*7da0*/  FFMA R40, R71.reuse, R112, R40 ;  /* 0x0000007047287223 */ /* 0x040fe20000000028 */
[C---:B------:R-:W-:Y:S01]  /*7db0*/  FMUL R44, R70.reuse, R51 ;  /* 0x00000033462c7220 */ /* 0x040fe20000400000 */
[C---:B------:R-:W-:Y:S01]  /*7dc0*/  FFMA R41, R71.reuse, R113, R41 ;  /* 0x0000007147297223 */ /* 0x040fe20000000029 */
[C---:B------:R-:W-:Y:S01]  /*7dd0*/  FMUL R50, R70.reuse, R57 ;  /* 0x0000003946327220 */ /* 0x040fe20000400000 */
[C---:B------:R-:W-:Y:S01]  /*7de0*/  FMUL R57, R70.reuse, R64 ;  /* 0x0000004046397220 */ /* 0x040fe20000400000 */
[----:B------:R-:W-:Y:S01]  /*7df0*/  FFMA R42, R71, R114, R42 ;  /* 0x00000072472a7223 */ /* 0x000fe2000000002a */
[C---:B------:R-:W-:Y:S01]  /*7e00*/  FMUL R46, R70.reuse, R53 ;  /* 0x00000035462e7220 */ /* 0x040fe20000400000 */
[--C-:B------:R-:W-:Y:S01]  /*7e10*/  HADD2.F32 R119, -RZ, R120.reuse.H0_H0 ;  /* 0x20000078ff777230 */ /* 0x100fe20000004100 */
[----:B------:R-:W-:Y:S01]  /*7e20*/  F2FP.SATFINITE.E4M3.F32.PACK_AB_MERGE_C R64, R5, R4, R76 ;  /* 0x000000040540723e */ /* 0x000fe2000480704c */
[C---:B------:R-:W-:Y:S01]  /*7e30*/  FMUL R51, R70.reuse, R58 ;  /* 0x0000003a46337220 */ /* 0x040fe20000400000 */
[C---:B------:R-:W-:Y:S01]  /*7e40*/  FMUL R53, R70.reuse, R60 ;  /* 0x0000003c46357220 */ /* 0x040fe20000400000 */
[C---:B------:R-:W-:Y:S01]  /*7e50*/  FFMA R43, R71.reuse, R115, R43 ;  /* 0x00000073472b7223 */ /* 0x040fe2000000002b */
[----:B------:R-:W-:Y:S02]  /*7e60*/  HADD2.F32 R120, -RZ, R120.H1_H1 ;  /* 0x30000078ff787230 */ /* 0x000fe40000004100 */
[C---:B------:R-:W-:Y:S01]  /*7e70*/  FMUL R47, R70.reuse, R54 ;  /* 0x00000036462f7220 */ /* 0x040fe20000400000 */
[C---:B------:R-:W-:Y:S01]  /*7e80*/  FMUL R58, R70.reuse, R65 ;  /* 0x00000041463a7220 */ /* 0x040fe20000400000 */
[----:B------:R-:W-:Y:S01]  /*7e90*/  FMUL R60, R70, R67 ;  /* 0x00000043463c7220 */ /* 0x000fe20000400000 */
[----:B------:R-:W-:Y:S01]  /*7ea0*/  F2FP.SATFINITE.E4M3.F32.PACK_AB_MERGE_C R5, R20, R11, RZ ;  /* 0x0000000b1405723e */ /* 0x000fe200048070ff */
[----:B------:R-:W-:Y:S01]  /*7eb0*/  FFMA R44, R71, R116, R44 ;  /* 0x00000074472c7223 */ /* 0x000fe2000000002c */
[C---:B------:R-:W-:Y:S01]  /*7ec0*/  FMUL R48, R70.reuse, R55 ;  /* 0x0000003746307220 */ /* 0x040fe20000400000 */
[----:B------:R-:W-:Y:S01]  /*7ed0*/  F2FP.SATFINITE.E4M3.F32.PACK_AB_MERGE_C R65, R9, R8, R129 ;  /* 0x000000080941723e */ /* 0x000fe20004807081 */
[----:B------:R-:W-:Y:S01]  /*7ee0*/  FFMA R45, R71, R117, R45 ;  /* 0x00000075472d7223 */ /* 0x000fe2000000002d */
[----:B------:R-:W-:Y:S01]  /*7ef0*/  F2FP.SATFINITE.E4M3.F32.PACK_AB_MERGE_C R67, R17, R16, R18 ;  /* 0x000000101143723e */ /* 0x000fe20004807012 */
[----:B------:R-:W-:Y:S01]  /*7f00*/  FMUL R49, R70, R56 ;  /* 0x0000003846317220 */ /* 0x000fe20000400000 */
[C---:B------:R-:W-:Y:S01]  /*7f10*/  FFMA R46, R71.reuse, R118, R46 ;  /* 0x00000076472e7223 */ /* 0x040fe2000000002e */
[--C-:B------:R-:W-:Y:S02]  /*7f20*/  HADD2.F32 R123, -RZ, R124.reuse.H0_H0 ;  /* 0x2000007cff7b7230 */ /* 0x100fe40000004100 */
[C---:B------:R-:W-:Y:S01]  /*7f30*/  FFMA R47, R71.reuse, R119, R47 ;  /* 0x00000077472f7223 */ /* 0x040fe2000000002f */
[----:B------:R1:W-:Y:S01]  /*7f40*/  STS.128 [R140+UR44+0x2400], R64 ;  /* 0x002400408c007988 */ /* 0x0003e20008000c2c */
[----:B------:R-:W-:Y:S01]  /*7f50*/  HADD2.F32 R124, -RZ, R124.H1_H1 ;  /* 0x3000007cff7c7230 */ /* 0x000fe20000004100 */
[----:B------:R-:W-:Y:S01]  /*7f60*/  F2FP.SATFINITE.E4M3.F32.PACK_AB_MERGE_C R5, R10, R7, R5 ;  /* 0x000000070a05723e */ /* 0x000fe20004807005 */
[C---:B------:R-:W-:Y:S01]  /*7f70*/  FFMA R48, R71.reuse, R120, R48 ;  /* 0x0000007847307223 */ /* 0x040fe20000000030 */
[----:B------:R-:W-:Y:S01]  /*7f80*/  F2FP.SATFINITE.E4M3.F32.PACK_AB_MERGE_C R7, R28, R27, RZ ;  /* 0x0000001b1c07723e */ /* 0x000fe200048070ff */
        /* <DEDUP_REMOVED lines=8> */
[----:B------:R-:W-:Y:S01]  /*8010*/  FMUL R56, R70, R63 ;  /* 0x0000003f46387220 */ /* 0x000fe20000400000 */
[----:B------:R-:W-:Y:S01]  /*8020*/  F2FP.SATFINITE.E4M3.F32.PACK_AB_MERGE_C R4, R2, R0, R3 ;  /* 0x000000000204723e */ /* 0x000fe20004807003 */
[C---:B------:R-:W-:Y:S01]  /*8030*/  FFMA R53, R71.reuse, R125, R53 ;  /* 0x0000007d47357223 */ /* 0x040fe20000000035 */
[----:B------:R-:W-:Y:S01]  /*8040*/  F2FP.SATFINITE.E4M3.F32.PACK_AB_MERGE_C R7, R26, R25, R7 ;  /* 0x000000191a07723e */ /* 0x000fe20004807007 */
[C---:B------:R-:W-:Y:S01]  /*8050*/  FFMA R54, R71.reuse, R126, R54 ;  /* 0x0000007e47367223 */ /* 0x040fe20000000036 */
[C---:B------:R-:W-:Y:S01]  /*8060*/  FFMA R55, R71.reuse, R127, R55 ;  /* 0x0000007f47377223 */ /* 0x040fe20000000037 */
[----:B------:R-:W-:Y:S01]  /*8070*/  F2FP.SATFINITE.E4M3.F32.PACK_AB_MERGE_C R35, R36, R35, RZ ;  /* 0x000000232423723e */ /* 0x000fe200048070ff */
[C---:B------:R-:W-:Y:S01]  /*8080*/  FFMA R56, R71.reuse, R128, R56 ;  /* 0x0000008047387223 */ /* 0x040fe20000000038 */
[----:B------:R1:W-:Y:S01]  /*8090*/  STS.128 [R149+0x2010], R4 ;  /* 0x0020100495007388 */ /* 0x0003e20000000c00 */
[----:B------:R-:W-:Y:S01]  /*80a0*/  F2FP.SATFINITE.E4M3.F32.PACK_AB_MERGE_C R39, R40, R39, RZ ;  /* 0x000000272827723e */ /* 0x000fe200048070ff */
[C---:B------:R-:W-:Y:S01]  /*80b0*/  FFMA R57, R71.reuse, R72, R57 ;  /* 0x0000004847397223 */ /* 0x040fe20000000039 */
[----:B------:R-:W-:Y:S01]  /*80c0*/  F2FP.SATFINITE.E4M3.F32.PACK_AB_MERGE_C R43, R44, R43, RZ ;  /* 0x0000002b2c2b723e */ /* 0x000fe200048070ff */
[C---:B------:R-:W-:Y:S01]  /*80d0*/  FFMA R58, R71.reuse, R73, R58 ;  /* 0x00000049473a7223 */ /* 0x040fe2000000003a */
[C---:B------:R-:W-:Y:S01]  /*80e0*/  FFMA R59, R71.reuse, R74, R59 ;  /* 0x0000004a473b7223 */ /* 0x040fe2000000003b */
[----:B------:R-:W-:Y:S01]  /*80f0*/  F2FP.SATFINITE.E4M3.F32.PACK_AB_MERGE_C R33, R34, R33, R35 ;  /* 0x000000212221723e */ /* 0x000fe20004807023 */
[----:B------:R-:W-:Y:S01]  /*8100*/  FFMA R60, R71, R75, R60 ;  /* 0x0000004b473c7223 */ /* 0x000fe2000000003c */
[----:B------:R-:W-:Y:S02]  /*8110*/  F2FP.SATFINITE.E4M3.F32.PACK_AB_MERGE_C R34, R38, R37, R39 ;  /* 0x000000252622723e */ /* 0x000fe40004807027 */
[----:B------:R-:W-:Y:S02]  /*8120*/  F2FP.SATFINITE.E4M3.F32.PACK_AB_MERGE_C R35, R42, R41, R43 ;  /* 0x000000292a23723e */ /* 0x000fe4000480702b */
[----:B------:R-:W-:Y:S02]  /*8130*/  F2FP.SATFINITE.E4M3.F32.PACK_AB_MERGE_C R51, R52, R51, RZ ;  /* 0x000000333433723e */ /* 0x000fe400048070ff */
[----:B------:R-:W-:Y:S01]  /*8140*/  F2FP.SATFINITE.E4M3.F32.PACK_AB_MERGE_C R48, R48, R47, RZ ;  /* 0x0000002f3030723e */ /* 0x000fe200048070ff */
[----:B------:R1:W-:Y:S01]  /*8150*/  STS.128 [R148+0x2020], R32 ;  /* 0x0020202094007388 */ /* 0x0003e20000000c00 */
[----:B------:R-:W-:Y:S02]  /*8160*/  F2FP.SATFINITE.E4M3.F32.PACK_AB_MERGE_C R55, R56, R55, RZ ;  /* 0x000000373837723e */ /* 0x000fe400048070ff */
[----:B------:R-:W-:Y:S02]  /*8170*/  F2FP.SATFINITE.E4M3.F32.PACK_AB_MERGE_C R59, R60, R59, RZ ;  /* 0x0000003b3c3b723e */ /* 0x000fe400048070ff */
[----:B------:R-:W-:Y:S02]  /*8180*/  F2FP.SATFINITE.E4M3.F32.PACK_AB_MERGE_C R49, R50, R49, R51 ;  /* 0x000000313231723e */ /* 0x000fe40004807033 */
[----:B------:R-:W-:Y:S02]  /*8190*/  F2FP.SATFINITE.E4M3.F32.PACK_AB_MERGE_C R48, R46, R45, R48 ;  /* 0x0000002d2e30723e */ /* 0x000fe40004807030 */
[----:B------:R-:W-:Y:S02]  /*81a0*/  F2FP.SATFINITE.E4M3.F32.PACK_AB_MERGE_C R50, R54, R53, R55 ;  /* 0x000000353632723e */ /* 0x000fe40004807037 */
[----:B------:R-:W-:Y:S05]  /*81b0*/  F2FP.SATFINITE.E4M3.F32.PACK_AB_MERGE_C R51, R58, R57, R59 ;  /* 0x000000393a33723e */ /* 0x000fea000480703b */
[----:B------:R1:W-:Y:S01]  /*81c0*/  STS.128 [R147+0x2030], R48 ;  /* 0x0020303093007388 */ /* 0x0003e20000000c00 */
[----:B------:R-:W-:Y:S01]  /*81d0*/  @!PT LDS RZ, [RZ] ;  /* 0x00000000fffff984 */ /* 0x000fe20000000800 */
[----:B------:R-:W-:Y:S01]  /*81e0*/  @!PT LDS RZ, [RZ] ;  /* 0x00000000fffff984 */ /* 0x000fe20000000800 */
[----:B------:R-:W-:Y:S01]  /*81f0*/  @!PT LDS RZ, [RZ] ;  /* 0x00000000fffff984 */ /* 0x000fe20000000800 */
[----:B------:R-:W-:Y:S01]  /*8200*/  @!PT LDS RZ, [RZ] ;  /* 0x00000000fffff984 */ /* 0x000fe20000000800 */
[----:B------:R3:W-:Y:S07]  /*8210*/  MEMBAR.ALL.CTA ;  /* 0x0000000000007992 */ /* 0x0007ee0000008000 */
[----:B---3--:R-:W3:Y:S02]  /*8220*/  FENCE.VIEW.ASYNC.S ;  /* 0x00000000000073c6 */ /* 0x008ee40000000000 */
[----:B---3--:R-:W-:Y:S06]  /*8230*/  BAR.SYNC.DEFER_BLOCKING 0x1, 0x80 ;  /* 0x0042000000007b1d */ /* 0x008fec0000010000 */
[----:B------:R-:W-:Y:S05]  /*8240*/  @P0 BRA `(.L_x_131) ;  /* 0x0000000000300947 */ /* 0x000fea0003800000 */
[----:B------:R-:W-:Y:S02]  /*8250*/  UIADD3 UR4, UPT, UPT, UR44, 0x2400, URZ ;  /* 0x000024002c047890 */ /* 0x000fe4000fffe0ff */
[----:B------:R-:W-:Y:S02]  /*8260*/  USHF.L.U32 UR9, UR45, 0x6, URZ ;  /* 0x000000062d097899 */ /* 0x000fe400080006ff */
[----:B------:R-:W-:Y:S02]  /*8270*/  USHF.L.U32 UR10, UR46, 0x7, URZ ;  /* 0x000000072e0a7899 */ /* 0x000fe400080006ff */
[----:B------:R-:W-:Y:S01]  /*8280*/  MOV R150, UR4 ;  /* 0x0000000400967c02 */ /* 0x000fe20008000f00 */
[----:B------:R-:W-:Y:S01]  /*8290*/  UIADD3 UR4, UP0, UPT, UR62, 0x680, URZ ;  /* 0x000006803e047890 */ /* 0x000fe2000ff1e0ff */
[----:B------:R-:W-:Y:S02]  /*82a0*/  UMOV UR11, UR36 ;  /* 0x00000024000b7c82 */ /* 0x000fe40008000000 */
[----:B------:R-:W-:Y:S01]  /*82b0*/  R2UR UR8, R150 ;  /* 0x00000000960872ca */ /* 0x000fe200000e0000 */
[----:B------:R-:W-:Y:S11]  /*82c0*/  UIADD3.X UR5, UPT, UPT, URZ, UR63, URZ, UP0, !UPT ;  /* 0x0000003fff057290 */ /* 0x000ff600087fe4ff */
[----:B------:R-:W-:Y:S01]  /*82d0*/  @!UPT UIADD3 URZ, UPT, UPT, URZ, URZ, URZ ;  /* 0x000000fffffff290 */ /* 0x000fe2000fffe0ff */
[----:B------:R3:W-:Y:S01]  /*82e0*/  UTMASTG.3D [UR8], [UR4] ;  /* 0x00000008040073b5 */ /* 0x0007e20008010000 */
[----:B------:R0:W-:Y:S01]  /*82f0*/  UTMACMDFLUSH ;  /* 0x00000000000079b7 */ /* 0x0001e20000000000 */
[----:B---3--:R-:W-:Y:S04]  /*8300*/  DEPBAR.LE SB0, 0x0 ;  /* 0x000080000000791a */ /* 0x008fe80000000000 */
.L_x_131:
[----:B------:R-:W-:Y:S05]  /*8310*/  BSYNC.RECONVERGENT B0 ;  /* 0x0000000000007941 */ /* 0x000fea0003800200 */
.L_x_130:
[----:B------:R-:W-:Y:S01]  /*8320*/  BAR.SYNC.DEFER_BLOCKING 0x1, 0x80 ;  /* 0x0042000000007b1d */ /* 0x000fe20000010000 */
[----:B------:R-:W-:Y:S01]  /*8330*/  ISETP.NE.AND P0, PT, R143, 0x2, PT ;  /* 0x000000028f00780c */ /* 0x000fe20003f05270 */
[----:B------:R-:W-:Y:S01]  /*8340*/  UISETP.NE.AND UP0, UPT, UR47, URZ, UPT ;  /* 0x000000ff2f00728c */ /* 0x000fe2000bf05270 */
[----:B------:R-:W-:Y:S01]  /*8350*/  ISETP.NE.AND P1, PT, R68, 0x4, PT ;  /* 0x000000044400780c */ /* 0x000fe20003f25270 */
[----:B------:R-:W-:Y:S01]  /*8360*/  UIADD3 UR45, UPT, UPT, UR37, UR55, URZ ;  /* 0x00000037252d7290 */ /* 0x000fe2000fffe0ff */
[----:B------:R-:W-:Y:S01]  /*8370*/  SEL R2, RZ, 0x1, P0 ;  /* 0x00000001ff027807 */ /* 0x000fe20000000000 */
[----:B------:R-:W-:Y:S01]  /*8380*/  UIADD3 UR46, UPT, UPT, UR38, UR58, URZ ;  /* 0x0000003a262e7290 */ /* 0x000fe2000fffe0ff */
[----:B------:R-:W-:Y:S02]  /*8390*/  SEL R0, RZ, 0x1, P1 ;  /* 0x00000001ff007807 */ /* 0x000fe40000800000 */
[----:B------:R-:W-:Y:S02]  /*83a0*/  LOP3.LUT R145, R145, R2, RZ, 0x3c, !PT ;  /* 0x0000000291917212 */ /* 0x000fe400078e3cff */
[----:B------:R-:W-:Y:S02]  /*83b0*/  LOP3.LUT R146, R146, R0, RZ, 0x3c, !PT ;  /* 0x0000000092927212 */ /* 0x000fe400078e3cff */
[----:B------:R-:W-:Y:S02]  /*83c0*/  SEL R143, R143, RZ, P0 ;  /* 0x000000ff8f8f7207 */ /* 0x000fe40000000000 */
[----:B------:R-:W-:Y:S01]  /*83d0*/  SEL R68, R68, RZ, P1 ;  /* 0x000000ff44447207 */ /* 0x000fe20000800000 */
[----:B------:R-:W-:Y:S01]  /*83e0*/  UMOV UR36, UR54 ;  /* 0x0000003600247c82 */ /* 0x000fe20008000000 */
[----:B------:R-:W-:Y:S05]  /*83f0*/  BRA.U UP0, `(.L_x_132) ;  /* 0xffffffdd00187547 */ /* 0x000fea000b83ffff */
[----:B------:R-:W-:Y:S05]  /*8400*/  EXIT ;  /* 0x000000000000794d */ /* 0x000fea0003800000 */
.L_x_25:
[----:B-1----:R1:W2:Y:S02]  /*8410*/  SYNCS.PHASECHK.TRANS64.TRYWAIT P0, [R0+URZ+0x2b0], R2 ;  /* 0x0002b002000075a7 */ /* 0x0022a400080011ff */
[----:B--2---:R-:W-:Y:S05]  /*8420*/  @!P0 NANOSLEEP.SYNCS 0x989680 ;  /* 0x009896800000895d */ /* 0x004fea0003900000 */
[----:B------:R-:W2:Y:S02]  /*8430*/  @!P0 SYNCS.PHASECHK.TRANS64 P0, [R0+URZ+0x2b0], R2 ;  /* 0x0002b002000085a7 */ /* 0x000ea400080010ff */
[----:B--2---:R-:W-:Y:S05]  /*8440*/  @!P0 BRA `(.L_x_25) ;  /* 0xfffffffc00f08947 */ /* 0x004fea000383ffff */
[----:B------:R-:W-:Y:S05]  /*8450*/  BRA `(.L_x_133) ;  /* 0xffffff98003c7947 */ /* 0x000fea000383ffff */
.L_x_28:
[----:B-1----:R-:W-:-:S07]  /*8460*/  MOV R0, UR33 ;  /* 0x0000002100007c02 */ /* 0x002fce0008000f00 */
.L_x_134:
[----:B-1----:R1:W2:Y:S02]  /*8470*/  SYNCS.PHASECHK.TRANS64.TRYWAIT P0, [R0+URZ+0x110], R3 ;  /* 0x00011003000075a7 */ /* 0x0022a400080011ff */
[----:B--2---:R-:W-:Y:S05]  /*8480*/  @!P0 NANOSLEEP.SYNCS 0x989680 ;  /* 0x009896800000895d */ /* 0x004fea0003900000 */
[----:B------:R-:W2:Y:S02]  /*8490*/  @!P0 SYNCS.PHASECHK.TRANS64 P0, [R0+URZ+0x110], R3 ;  /* 0x00011003000085a7 */ /* 0x000ea400080010ff */
[----:B--2---:R-:W-:Y:S05]  /*84a0*/  @!P0 BRA `(.L_x_134) ;  /* 0xfffffffc00f08947 */ /* 0x004fea000383ffff */
[----:B------:R-:W-:Y:S05]  /*84b0*/  BRA `(.L_x_27) ;  /* 0xffffff98007c7947 */ /* 0x000fea000383ffff */
.L_x_35:
[----:B-1----:R-:W-:-:S07]  /*84c0*/  MOV R0, UR17 ;  /* 0x0000001100007c02 */ /* 0x002fce0008000f00 */
.L_x_135:
[----:B-1----:R1:W2:Y:S02]  /*84d0*/  SYNCS.PHASECHK.TRANS64.TRYWAIT P0, [R0+URZ+0x110], R3 ;  /* 0x00011003000075a7 */ /* 0x0022a400080011ff */
[----:B--2---:R-:W-:Y:S05]  /*84e0*/  @!P0 NANOSLEEP.SYNCS 0x989680 ;  /* 0x009896800000895d */ /* 0x004fea0003900000 */
[----:B------:R-:W2:Y:S02]  /*84f0*/  @!P0 SYNCS.PHASECHK.TRANS64 P0, [R0+URZ+0x110], R3 ;  /* 0x00011003000085a7 */ /* 0x000ea400080010ff */
[----:B--2---:R-:W-:Y:S05]  /*8500*/  @!P0 BRA `(.L_x_135) ;  /* 0xfffffffc00f08947 */ /* 0x004fea000383ffff */
[----:B------:R-:W-:Y:S05]  /*8510*/  BRA `(.L_x_34) ;  /* 0xffffff9c00387947 */ /* 0x000fea000383ffff */
.L_x_40:
[----:B-1----:R1:W2:Y:S02]  /*8520*/  SYNCS.PHASECHK.TRANS64.TRYWAIT P0, [R3+URZ+0x240], R0 ;  /* 0x00024000030075a7 */ /* 0x0022a400080011ff */
[----:B--2---:R-:W-:Y:S05]  /*8530*/  @!P0 NANOSLEEP.SYNCS 0x989680 ;  /* 0x009896800000895d */ /* 0x004fea0003900000 */
[----:B------:R-:W2:Y:S02]  /*8540*/  @!P0 SYNCS.PHASECHK.TRANS64 P0, [R3+URZ+0x240], R0 ;  /* 0x00024000030085a7 */ /* 0x000ea400080010ff */
[----:B--2---:R-:W-:Y:S05]  /*8550*/  @!P0 BRA `(.L_x_40) ;  /* 0xfffffffc00f08947 */ /* 0x004fea000383ffff */
[----:B------:R-:W-:Y:S05]  /*8560*/  BRA `(.L_x_136) ;  /* 0xffffff9c00d87947 */ /* 0x000fea000383ffff */
.L_x_44:
[----:B------:R-:W-:-:S07]  /*8570*/  MOV R0, UR4 ;  /* 0x0000000400007c02 */ /* 0x000fce0008000f00 */
.L_x_137:
[----:B-1----:R1:W2:Y:S02]  /*8580*/  SYNCS.PHASECHK.TRANS64.TRYWAIT P0, [R0+URZ], R2 ;  /* 0x00000002000075a7 */ /* 0x0022a400080011ff */
[----:B--2---:R-:W-:Y:S05]  /*8590*/  @!P0 NANOSLEEP.SYNCS 0x989680 ;  /* 0x009896800000895d */ /* 0x004fea0003900000 */
[----:B------:R-:W2:Y:S02]  /*85a0*/  @!P0 SYNCS.PHASECHK.TRANS64 P0, [R0+URZ], R2 ;  /* 0x00000002000085a7 */ /* 0x000ea400080010ff */
[----:B--2---:R-:W-:Y:S05]  /*85b0*/  @!P0 BRA `(.L_x_137) ;  /* 0xfffffffc00f08947 */ /* 0x004fea000383ffff */
[----:B------:R-:W-:Y:S05]  /*85c0*/  BRA `(.L_x_138) ;  /* 0xffffffa4007c7947 */ /* 0x000fea000383ffff */
.L_x_45:
[----:B------:R-:W-:-:S07]  /*85d0*/  MOV R0, UR5 ;  /* 0x0000000500007c02 */ /* 0x000fce0008000f00 */
.L_x_139:
[----:B-1----:R1:W2:Y:S02]  /*85e0*/  SYNCS.PHASECHK.TRANS64.TRYWAIT P0, [R0+URZ], R3 ;  /* 0x00000003000075a7 */ /* 0x0022a400080011ff */
[----:B--2---:R-:W-:Y:S05]  /*85f0*/  @!P0 NANOSLEEP.SYNCS 0x989680 ;  /* 0x009896800000895d */ /* 0x004fea0003900000 */
[----:B------:R-:W2:Y:S02]  /*8600*/  @!P0 SYNCS.PHASECHK.TRANS64 P0, [R0+URZ], R3 ;  /* 0x00000003000085a7 */ /* 0x000ea400080010ff */
[----:B--2---:R-:W-:Y:S05]  /*8610*/  @!P0 BRA `(.L_x_139) ;  /* 0xfffffffc00f08947 */ /* 0x004fea000383ffff */
[----:B------:R-:W-:Y:S05]  /*8620*/  BRA `(.L_x_140) ;  /* 0xffffffa400887947 */ /* 0x000fea000383ffff */
.L_x_46:
[----:B------:R-:W-:-:S07]  /*8630*/  MOV R0, UR5 ;  /* 0x0000000500007c02 */ /* 0x000fce0008000f00 */
.L_x_141:
[----:B-1----:R1:W2:Y:S02]  /*8640*/  SYNCS.PHASECHK.TRANS64.TRYWAIT P0, [R0+URZ], R3 ;  /* 0x00000003000075a7 */ /* 0x0022a400080011ff */
[----:B--2---:R-:W-:Y:S05]  /*8650*/  @!P0 NANOSLEEP.SYNCS 0x989680 ;  /* 0x009896800000895d */ /* 0x004fea0003900000 */
[----:B------:R-:W2:Y:S02]  /*8660*/  @!P0 SYNCS.PHASECHK.TRANS64 P0, [R0+URZ], R3 ;  /* 0x00000003000085a7 */ /* 0x000ea400080010ff */
[----:B--2---:R-:W-:Y:S05]  /*8670*/  @!P0 BRA `(.L_x_141) ;  /* 0xfffffffc00f08947 */ /* 0x004fea000383ffff */
[----:B------:R-:W-:Y:S05]  /*8680*/  BRA `(.L_x_142) ;  /* 0xffffffa400947947 */ /* 0x000fea000383ffff */
.L_x_47:
[----:B------:R-:W-:-:S07]  /*8690*/  MOV R0, UR5 ;  /* 0x0000000500007c02 */ /* 0x000fce0008000f00 */
.L_x_143:
[----:B-1----:R1:W2:Y:S02]  /*86a0*/  SYNCS.PHASECHK.TRANS64.TRYWAIT P0, [R0+URZ], R3 ;  /* 0x00000003000075a7 */ /* 0x0022a400080011ff */
[----:B--2---:R-:W-:Y:S05]  /*86b0*/  @!P0 NANOSLEEP.SYNCS 0x989680 ;  /* 0x009896800000895d */ /* 0x004fea0003900000 */
[----:B------:R-:W2:Y:S02]  /*86c0*/  @!P0 SYNCS.PHASECHK.TRANS64 P0, [R0+URZ], R3 ;  /* 0x00000003000085a7 */ /* 0x000ea400080010ff */
[----:B--2---:R-:W-:Y:S05]  /*86d0*/  @!P0 BRA `(.L_x_143) ;  /* 0xfffffffc00f08947 */ /* 0x004fea000383ffff */
[----:B------:R-:W-:Y:S05]  /*86e0*/  BRA `(.L_x_144) ;  /* 0xffffffa400a07947 */ /* 0x000fea000383ffff */
.L_x_48:
[----:B------:R-:W-:-:S07]  /*86f0*/  MOV R0, UR5 ;  /* 0x0000000500007c02 */ /* 0x000fce0008000f00 */
.L_x_145:
[----:B-1----:R1:W2:Y:S02]  /*8700*/  SYNCS.PHASECHK.TRANS64.TRYWAIT P0, [R0+URZ], R3 ;  /* 0x00000003000075a7 */ /* 0x0022a400080011ff */
[----:B--2---:R-:W-:Y:S05]  /*8710*/  @!P0 NANOSLEEP.SYNCS 0x989680 ;  /* 0x009896800000895d */ /* 0x004fea0003900000 */
[----:B------:R-:W2:Y:S02]  /*8720*/  @!P0 SYNCS.PHASECHK.TRANS64 P0, [R0+URZ], R3 ;  /* 0x00000003000085a7 */ /* 0x000ea400080010ff */
[----:B--2---:R-:W-:Y:S05]  /*8730*/  @!P0 BRA `(.L_x_145) ;  /* 0xfffffffc00f08947 */ /* 0x004fea000383ffff */
[----:B------:R-:W-:Y:S05]  /*8740*/  BRA `(.L_x_146) ;  /* 0xffffffa400ac7947 */ /* 0x000fea000383ffff */
.L_x_49:
[----:B------:R-:W-:-:S07]  /*8750*/  MOV R0, UR5 ;  /* 0x0000000500007c02 */ /* 0x000fce0008000f00 */
.L_x_147:
[----:B-1----:R1:W2:Y:S02]  /*8760*/  SYNCS.PHASECHK.TRANS64.TRYWAIT P0, [R0+URZ], R3 ;  /* 0x00000003000075a7 */ /* 0x0022a400080011ff */
[----:B--2---:R-:W-:Y:S05]  /*8770*/  @!P0 NANOSLEEP.SYNCS 0x989680 ;  /* 0x009896800000895d */ /* 0x004fea0003900000 */
[----:B------:R-:W2:Y:S02]  /*8780*/  @!P0 SYNCS.PHASECHK.TRANS64 P0, [R0+URZ], R3 ;  /* 0x00000003000085a7 */ /* 0x000ea400080010ff */
[----:B--2---:R-:W-:Y:S05]  /*8790*/  @!P0 BRA `(.L_x_147) ;  /* 0xfffffffc00f08947 */ /* 0x004fea000383ffff */
[----:B------:R-:W-:Y:S05]  /*87a0*/  BRA `(.L_x_148) ;  /* 0xffffffa400b87947 */ /* 0x000fea000383ffff */
.L_x_50:
[----:B------:R-:W-:-:S07]  /*87b0*/  MOV R0, UR5 ;  /* 0x0000000500007c02 */ /* 0x000fce0008000f00 */
.L_x_149:
[----:B-1----:R1:W2:Y:S02]  /*87c0*/  SYNCS.PHASECHK.TRANS64.TRYWAIT P0, [R0+URZ], R3 ;  /* 0x00000003000075a7 */ /* 0x0022a400080011ff */
[----:B--2---:R-:W-:Y:S05]  /*87d0*/  @!P0 NANOSLEEP.SYNCS 0x989680 ;  /* 0x009896800000895d */ /* 0x004fea0003900000 */
[----:B------:R-:W2:Y:S02]  /*87e0*/  @!P0 SYNCS.PHASECHK.TRANS64 P0, [R0+URZ], R3 ;  /* 0x00000003000085a7 */ /* 0x000ea400080010ff */
[----:B--2---:R-:W-:Y:S05]  /*87f0*/  @!P0 BRA `(.L_x_149) ;  /* 0xfffffffc00f08947 */ /* 0x004fea000383ffff */
[----:B------:R-:W-:Y:S05]  /*8800*/  BRA `(.L_x_150) ;  /* 0xffffffa400c47947 */ /* 0x000fea000383ffff */
.L_x_51:
[----:B------:R-:W-:-:S07]  /*8810*/  MOV R0, UR5 ;  /* 0x0000000500007c02 */ /* 0x000fce0008000f00 */
.L_x_151:
[----:B-1----:R1:W2:Y:S02]  /*8820*/  SYNCS.PHASECHK.TRANS64.TRYWAIT P0, [R0+URZ], R3 ;  /* 0x00000003000075a7 */ /* 0x0022a400080011ff */
[----:B--2---:R-:W-:Y:S05]  /*8830*/  @!P0 NANOSLEEP.SYNCS 0x989680 ;  /* 0x009896800000895d */ /* 0x004fea0003900000 */
[----:B------:R-:W2:Y:S02]  /*8840*/  @!P0 SYNCS.PHASECHK.TRANS64 P0, [R0+URZ], R3 ;  /* 0x00000003000085a7 */ /* 0x000ea400080010ff */
[----:B--2---:R-:W-:Y:S05]  /*8850*/  @!P0 BRA `(.L_x_151) ;  /* 0xfffffffc00f08947 */ /* 0x004fea000383ffff */
[----:B------:R-:W-:Y:S05]  /*8860*/  BRA `(.L_x_152) ;  /* 0xffffffa400d07947 */ /* 0x000fea000383ffff */
.L_x_52:
[----:B------:R-:W-:-:S07]  /*8870*/  MOV R0, UR5 ;  /* 0x0000000500007c02 */ /* 0x000fce0008000f00 */
.L_x_153:
[----:B-1----:R1:W2:Y:S02]  /*8880*/  SYNCS.PHASECHK.TRANS64.TRYWAIT P0, [R0+URZ], R3 ;  /* 0x00000003000075a7 */ /* 0x0022a400080011ff */
[----:B--2---:R-:W-:Y:S05]  /*8890*/  @!P0 NANOSLEEP.SYNCS 0x989680 ;  /* 0x009896800000895d */ /* 0x004fea0003900000 */
[----:B------:R-:W2:Y:S02]  /*88a0*/  @!P0 SYNCS.PHASECHK.TRANS64 P0, [R0+URZ], R3 ;  /* 0x00000003000085a7 */ /* 0x000ea400080010ff */
[----:B--2---:R-:W-:Y:S05]  /*88b0*/  @!P0 BRA `(.L_x_153) ;  /* 0xfffffffc00f08947 */ /* 0x004fea000383ffff */
[----:B------:R-:W-:Y:S05]  /*88c0*/  BRA `(.L_x_154) ;  /* 0xffffffa400dc7947 */ /* 0x000fea000383ffff */
.L_x_53:
[----:B------:R-:W-:-:S07]  /*88d0*/  MOV R0, UR5 ;  /* 0x0000000500007c02 */ /* 0x000fce0008000f00 */
.L_x_155:
[----:B-1----:R1:W2:Y:S02]  /*88e0*/  SYNCS.PHASECHK.TRANS64.TRYWAIT P0, [R0+URZ], R3 ;  /* 0x00000003000075a7 */ /* 0x0022a400080011ff */
[----:B--2---:R-:W-:Y:S05]  /*88f0*/  @!P0 NANOSLEEP.SYNCS 0x989680 ;  /* 0x009896800000895d */ /* 0x004fea0003900000 */
[----:B------:R-:W2:Y:S02]  /*8900*/  @!P0 SYNCS.PHASECHK.TRANS64 P0, [R0+URZ], R3 ;  /* 0x00000003000085a7 */ /* 0x000ea400080010ff */
[----:B--2---:R-:W-:Y:S05]  /*8910*/  @!P0 BRA `(.L_x_155) ;  /* 0xfffffffc00f08947 */ /* 0x004fea000383ffff */
[----:B------:R-:W-:Y:S05]  /*8920*/  BRA `(.L_x_156) ;  /* 0xffffffa400e87947 */ /* 0x000fea000383ffff */
.L_x_54:
[----:B------:R-:W-:-:S07]  /*8930*/  MOV R0, UR5 ;  /* 0x0000000500007c02 */ /* 0x000fce0008000f00 */
.L_x_157:
[----:B-1----:R1:W2:Y:S02]  /*8940*/  SYNCS.PHASECHK.TRANS64.TRYWAIT P0, [R0+URZ], R3 ;  /* 0x00000003000075a7 */ /* 0x0022a400080011ff */
[----:B--2---:R-:W-:Y:S05]  /*8950*/  @!P0 NANOSLEEP.SYNCS 0x989680 ;  /* 0x009896800000895d */ /* 0x004fea0003900000 */
[----:B------:R-:W2:Y:S02]  /*8960*/  @!P0 SYNCS.PHASECHK.TRANS64 P0, [R0+URZ], R3 ;  /* 0x00000003000085a7 */ /* 0x000ea400080010ff */
[----:B--2---:R-:W-:Y:S05]  /*8970*/  @!P0 BRA `(.L_x_157) ;  /* 0xfffffffc00f08947 */ /* 0x004fea000383ffff */
[----:B------:R-:W-:Y:S05]  /*8980*/  BRA `(.L_x_158) ;  /* 0xffffffa400f47947 */ /* 0x000fea000383ffff */
.L_x_55:
[----:B------:R-:W-:-:S07]  /*8990*/  MOV R0, UR5 ;  /* 0x0000000500007c02 */ /* 0x000fce0008000f00 */
.L_x_159:
[----:B-1----:R1:W2:Y:S02]  /*89a0*/  SYNCS.PHASECHK.TRANS64.TRYWAIT P0, [R0+URZ], R3 ;  /* 0x00000003000075a7 */ /* 0x0022a400080011ff */
[----:B--2---:R-:W-:Y:S05]  /*89b0*/  @!P0 NANOSLEEP.SYNCS 0x989680 ;  /* 0x009896800000895d */ /* 0x004fea0003900000 */
[----:B------:R-:W2:Y:S02]  /*89c0*/  @!P0 SYNCS.PHASECHK.TRANS64 P0, [R0+URZ], R3 ;  /* 0x00000003000085a7 */ /* 0x000ea400080010ff */
[----:B--2---:R-:W-:Y:S05]  /*89d0*/  @!P0 BRA `(.L_x_159) ;  /* 0xfffffffc00f08947 */ /* 0x004fea000383ffff */
[----:B------:R-:W-:Y:S05]  /*89e0*/  BRA `(.L_x_160) ;  /* 0xffffffa800007947 */ /* 0x000fea000383ffff */
.L_x_56:
[----:B------:R-:W-:-:S07]  /*89f0*/  MOV R0, UR5 ;  /* 0x0000000500007c02 */ /* 0x000fce0008000f00 */
.L_x_161:
[----:B-1----:R1:W2:Y:S02]  /*8a00*/  SYNCS.PHASECHK.TRANS64.TRYWAIT P0, [R0+URZ], R3 ;  /* 0x00000003000075a7 */ /* 0x0022a400080011ff */
[----:B--2---:R-:W-:Y:S05]  /*8a10*/  @!P0 NANOSLEEP.SYNCS 0x989680 ;  /* 0x009896800000895d */ /* 0x004fea0003900000 */
[----:B------:R-:W2:Y:S02]  /*8a20*/  @!P0 SYNCS.PHASECHK.TRANS64 P0, [R0+URZ], R3 ;  /* 0x00000003000085a7 */ /* 0x000ea400080010ff */
[----:B--2---:R-:W-:Y:S05]  /*8a30*/  @!P0 BRA `(.L_x_161) ;  /* 0xfffffffc00f08947 */ /* 0x004fea000383ffff */
[----:B------:R-:W-:Y:S05]  /*8a40*/  BRA `(.L_x_162) ;  /* 0xffffffa8000c7947 */ /* 0x000fea000383ffff */
.L_x_57:
[----:B------:R-:W-:-:S07]  /*8a50*/  MOV R0, UR5 ;  /* 0x0000000500007c02 */ /* 0x000fce0008000f00 */
.L_x_163:
[----:B-1----:R1:W2:Y:S02]  /*8a60*/  SYNCS.PHASECHK.TRANS64.TRYWAIT P0, [R0+URZ], R3 ;  /* 0x00000003000075a7 */ /* 0x0022a400080011ff */
[----:B--2---:R-:W-:Y:S05]  /*8a70*/  @!P0 NANOSLEEP.SYNCS 0x989680 ;  /* 0x009896800000895d */ /* 0x004fea0003900000 */
[----:B------:R-:W2:Y:S02]  /*8a80*/  @!P0 SYNCS.PHASECHK.TRANS64 P0, [R0+URZ], R3 ;  /* 0x00000003000085a7 */ /* 0x000ea400080010ff */
[----:B--2---:R-:W-:Y:S05]  /*8a90*/  @!P0 BRA `(.L_x_163) ;  /* 0xfffffffc00f08947 */ /* 0x004fea000383ffff */
[----:B------:R-:W-:Y:S05]  /*8aa0*/  BRA `(.L_x_164) ;  /* 0xffffffa800187947 */ /* 0x000fea000383ffff */
.L_x_58:
[----:B------:R-:W-:-:S07]  /*8ab0*/  MOV R0, UR5 ;  /* 0x0000000500007c02 */ /* 0x000fce0008000f00 */
.L_x_165:
[----:B-1----:R1:W2:Y:S02]  /*8ac0*/  SYNCS.PHASECHK.TRANS64.TRYWAIT P0, [R0+URZ], R3 ;  /* 0x00000003000075a7 */ /* 0x0022a400080011ff */
[----:B--2---:R-:W-:Y:S05]  /*8ad0*/  @!P0 NANOSLEEP.SYNCS 0x989680 ;  /* 0x009896800000895d */ /* 0x004fea0003900000 */
[----:B------:R-:W2:Y:S02]  /*8ae0*/  @!P0 SYNCS.PHASECHK.TRANS64 P0, [R0+URZ], R3 ;  /* 0x00000003000085a7 */ /* 0x000ea400080010ff */
[----:B--2---:R-:W-:Y:S05]  /*8af0*/  @!P0 BRA `(.L_x_165) ;  /* 0xfffffffc00f08947 */ /* 0x004fea000383ffff */
[----:B------:R-:W-:Y:S05]  /*8b00*/  BRA `(.L_x_166) ;  /* 0xffffffa800247947 */ /* 0x000fea000383ffff */
.L_x_59:
[----:B------:R-:W-:-:S07]  /*8b10*/  MOV R0, UR5 ;  /* 0x0000000500007c02 */ /* 0x000fce0008000f00 */
.L_x_167:
[----:B-1----:R1:W2:Y:S02]  /*8b20*/  SYNCS.PHASECHK.TRANS64.TRYWAIT P0, [R0+URZ], R3 ;  /* 0x00000003000075a7 */ /* 0x0022a400080011ff */
[----:B--2---:R-:W-:Y:S05]  /*8b30*/  @!P0 NANOSLEEP.SYNCS 0x989680 ;  /* 0x009896800000895d */ /* 0x004fea0003900000 */
[----:B------:R-:W2:Y:S02]  /*8b40*/  @!P0 SYNCS.PHASECHK.TRANS64 P0, [R0+URZ], R3 ;  /* 0x00000003000085a7 */ /* 0x000ea400080010ff */
[----:B--2---:R-:W-:Y:S05]  /*8b50*/  @!P0 BRA `(.L_x_167) ;  /* 0xfffffffc00f08947 */ /* 0x004fea000383ffff */
[----:B------:R-:W-:Y:S05]  /*8b60*/  BRA `(.L_x_168) ;  /* 0xffffffa800307947 */ /* 0x000fea000383ffff */
.L_x_60:
[----:B------:R-:W-:-:S07]  /*8b70*/  MOV R0, UR5 ;  /* 0x0000000500007c02 */ /* 0x000fce0008000f00 */
.L_x_169:
[----:B-1----:R1:W2:Y:S02]  /*8b80*/  SYNCS.PHASECHK.TRANS64.TRYWAIT P0, [R0+URZ], R3 ;  /* 0x00000003000075a7 */ /* 0x0022a400080011ff */
[----:B--2---:R-:W-:Y:S05]  /*8b90*/  @!P0 NANOSLEEP.SYNCS 0x989680 ;  /* 0x009896800000895d */ /* 0x004fea0003900000 */
[----:B------:R-:W2:Y:S02]  /*8ba0*/  @!P0 SYNCS.PHASECHK.TRANS64 P0, [R0+URZ], R3 ;  /* 0x00000003000085a7 */ /* 0x000ea400080010ff */
[----:B--2---:R-:W-:Y:S05]  /*8bb0*/  @!P0 BRA `(.L_x_169) ;  /* 0xfffffffc00f08947 */ /* 0x004fea000383ffff */
[----:B------:R-:W-:Y:S05]  /*8bc0*/  BRA `(.L_x_170) ;  /* 0xffffffa8003c7947 */ /* 0x000fea000383ffff */
.L_x_61:
[----:B------:R-:W-:-:S07]  /*8bd0*/  MOV R0, UR5 ;  /* 0x0000000500007c02 */ /* 0x000fce0008000f00 */
.L_x_171:
[----:B-1----:R1:W2:Y:S02]  /*8be0*/  SYNCS.PHASECHK.TRANS64.TRYWAIT P0, [R0+URZ], R3 ;  /* 0x00000003000075a7 */ /* 0x0022a400080011ff */
[----:B--2---:R-:W-:Y:S05]  /*8bf0*/  @!P0 NANOSLEEP.SYNCS 0x989680 ;  /* 0x009896800000895d */ /* 0x004fea0003900000 */
[----:B------:R-:W2:Y:S02]  /*8c00*/  @!P0 SYNCS.PHASECHK.TRANS64 P0, [R0+URZ], R3 ;  /* 0x00000003000085a7 */ /* 0x000ea400080010ff */
[----:B--2---:R-:W-:Y:S05]  /*8c10*/  @!P0 BRA `(.L_x_171) ;  /* 0xfffffffc00f08947 */ /* 0x004fea000383ffff */
[----:B------:R-:W-:Y:S05]  /*8c20*/  BRA `(.L_x_172) ;  /* 0xffffffa800487947 */ /* 0x000fea000383ffff */
.L_x_62:
[----:B------:R-:W-:-:S07]  /*8c30*/  MOV R0, UR5 ;  /* 0x0000000500007c02 */ /* 0x000fce0008000f00 */
.L_x_173:
[----:B-1----:R1:W2:Y:S02]  /*8c40*/  SYNCS.PHASECHK.TRANS64.TRYWAIT P0, [R0+URZ], R3 ;  /* 0x00000003000075a7 */ /* 0x0022a400080011ff */
[----:B--2---:R-:W-:Y:S05]  /*8c50*/  @!P0 NANOSLEEP.SYNCS 0x989680 ;  /* 0x009896800000895d */ /* 0x004fea0003900000 */
[----:B------:R-:W2:Y:S02]  /*8c60*/  @!P0 SYNCS.PHASECHK.TRANS64 P0, [R0+URZ], R3 ;  /* 0x00000003000085a7 */ /* 0x000ea400080010ff */
[----:B--2---:R-:W-:Y:S05]  /*8c70*/  @!P0 BRA `(.L_x_173) ;  /* 0xfffffffc00f08947 */ /* 0x004fea000383ffff */
[----:B------:R-:W-:Y:S05]  /*8c80*/  BRA `(.L_x_174) ;  /* 0xffffffa800547947 */ /* 0x000fea000383ffff */
.L_x_63:
[----:B------:R-:W-:-:S07]  /*8c90*/  MOV R0, UR5 ;  /* 0x0000000500007c02 */ /* 0x000fce0008000f00 */
.L_x_175:
[----:B-1----:R1:W2:Y:S02]  /*8ca0*/  SYNCS.PHASECHK.TRANS64.TRYWAIT P0, [R0+URZ], R3 ;  /* 0x00000003000075a7 */ /* 0x0022a400080011ff */
[----:B--2---:R-:W-:Y:S05]  /*8cb0*/  @!P0 NANOSLEEP.SYNCS 0x989680 ;  /* 0x009896800000895d */ /* 0x004fea0003900000 */
[----:B------:R-:W2:Y:S02]  /*8cc0*/  @!P0 SYNCS.PHASECHK.TRANS64 P0, [R0+URZ], R3 ;  /* 0x00000003000085a7 */ /* 0x000ea400080010ff */
[----:B--2---:R-:W-:Y:S05]  /*8cd0*/  @!P0 BRA `(.L_x_175) ;  /* 0xfffffffc00f08947 */ /* 0x004fea000383ffff */
[----:B------:R-:W-:Y:S05]  /*8ce0*/  BRA `(.L_x_176) ;  /* 0xffffffa800607947 */ /* 0x000fea000383ffff */
.L_x_64:
[----:B------:R-:W-:-:S07]  /*8cf0*/  MOV R0, UR5 ;  /* 0x0000000500007c02 */ /* 0x000fce0008000f00 */
.L_x_177:
[----:B-1----:R1:W2:Y:S02]  /*8d00*/  SYNCS.PHASECHK.TRANS64.TRYWAIT P0, [R0+URZ], R3 ;  /* 0x00000003000075a7 */ /* 0x0022a400080011ff */
[----:B--2---:R-:W-:Y:S05]  /*8d10*/  @!P0 NANOSLEEP.SYNCS 0x989680 ;  /* 0x009896800000895d */ /* 0x004fea0003900000 */
[----:B------:R-:W2:Y:S02]  /*8d20*/  @!P0 SYNCS.PHASECHK.TRANS64 P0, [R0+URZ], R3 ;  /* 0x00000003000085a7 */ /* 0x000ea400080010ff */
[----:B--2---:R-:W-:Y:S05]  /*8d30*/  @!P0 BRA `(.L_x_177) ;  /* 0xfffffffc00f08947 */ /* 0x004fea000383ffff */
[----:B------:R-:W-:Y:S05]  /*8d40*/  BRA `(.L_x_178) ;  /* 0xffffffa8006c7947 */ /* 0x000fea000383ffff */
.L_x_65:
[----:B------:R-:W-:-:S07]  /*8d50*/  MOV R0, UR5 ;  /* 0x0000000500007c02 */ /* 0x000fce0008000f00 */
.L_x_179:
[----:B-1----:R1:W2:Y:S02]  /*8d60*/  SYNCS.PHASECHK.TRANS64.TRYWAIT P0, [R0+URZ], R3 ;  /* 0x00000003000075a7 */ /* 0x0022a400080011ff */
[----:B--2---:R-:W-:Y:S05]  /*8d70*/  @!P0 NANOSLEEP.SYNCS 0x989680 ;  /* 0x009896800000895d */ /* 0x004fea0003900000 */
[----:B------:R-:W2:Y:S02]  /*8d80*/  @!P0 SYNCS.PHASECHK.TRANS64 P0, [R0+URZ], R3 ;  /* 0x00000003000085a7 */ /* 0x000ea400080010ff */
[----:B--2---:R-:W-:Y:S05]  /*8d90*/  @!P0 BRA `(.L_x_179) ;  /* 0xfffffffc00f08947 */ /* 0x004fea000383ffff */
[----:B------:R-:W-:Y:S05]  /*8da0*/  BRA `(.L_x_180) ;  /* 0xffffffa800787947 */ /* 0x000fea000383ffff */
.L_x_66:
[----:B------:R-:W-:-:S07]  /*8db0*/  MOV R0, UR5 ;  /* 0x0000000500007c02 */ /* 0x000fce0008000f00 */
.L_x_181:
[----:B-1----:R1:W2:Y:S02]  /*8dc0*/  SYNCS.PHASECHK.TRANS64.TRYWAIT P0, [R0+URZ], R3 ;  /* 0x00000003000075a7 */ /* 0x0022a400080011ff */
[----:B--2---:R-:W-:Y:S05]  /*8dd0*/  @!P0 NANOSLEEP.SYNCS 0x989680 ;  /* 0x009896800000895d */ /* 0x004fea0003900000 */
[----:B------:R-:W2:Y:S02]  /*8de0*/  @!P0 SYNCS.PHASECHK.TRANS64 P0, [R0+URZ], R3 ;  /* 0x00000003000085a7 */ /* 0x000ea400080010ff */
[----:B--2---:R-:W-:Y:S05]  /*8df0*/  @!P0 BRA `(.L_x_181) ;  /* 0xfffffffc00f08947 */ /* 0x004fea000383ffff */
[----:B------:R-:W-:Y:S05]  /*8e00*/  BRA `(.L_x_182) ;  /* 0xffffffa800847947 */ /* 0x000fea000383ffff */
.L_x_67:
[----:B------:R-:W-:-:S07]  /*8e10*/  MOV R0, UR5 ;  /* 0x0000000500007c02 */ /* 0x000fce0008000f00 */
.L_x_183:
[----:B-1----:R1:W2:Y:S02]  /*8e20*/  SYNCS.PHASECHK.TRANS64.TRYWAIT P0, [R0+URZ], R3 ;  /* 0x00000003000075a7 */ /* 0x0022a400080011ff */
[----:B--2---:R-:W-:Y:S05]  /*8e30*/  @!P0 NANOSLEEP.SYNCS 0x989680 ;  /* 0x009896800000895d */ /* 0x004fea0003900000 */
[----:B------:R-:W2:Y:S02]  /*8e40*/  @!P0 SYNCS.PHASECHK.TRANS64 P0, [R0+URZ], R3 ;  /* 0x00000003000085a7 */ /* 0x000ea400080010ff */
[----:B--2---:R-:W-:Y:S05]  /*8e50*/  @!P0 BRA `(.L_x_183) ;  /* 0xfffffffc00f08947 */ /* 0x004fea000383ffff */
[----:B------:R-:W-:Y:S05]  /*8e60*/  BRA `(.L_x_184) ;  /* 0xffffffa800907947 */ /* 0x000fea000383ffff */
.L_x_68:
[----:B------:R-:W-:-:S07]  /*8e70*/  MOV R0, UR5 ;  /* 0x0000000500007c02 */ /* 0x000fce0008000f00 */
.L_x_185:
[----:B-1----:R1:W2:Y:S02]  /*8e80*/  SYNCS.PHASECHK.TRANS64.TRYWAIT P0, [R0+URZ], R3 ;  /* 0x00000003000075a7 */ /* 0x0022a400080011ff */
[----:B--2---:R-:W-:Y:S05]  /*8e90*/  @!P0 NANOSLEEP.SYNCS 0x989680 ;  /* 0x009896800000895d */ /* 0x004fea0003900000 */
[----:B------:R-:W2:Y:S02]  /*8ea0*/  @!P0 SYNCS.PHASECHK.TRANS64 P0, [R0+URZ], R3 ;  /* 0x00000003000085a7 */ /* 0x000ea400080010ff */
[----:B--2---:R-:W-:Y:S05]  /*8eb0*/  @!P0 BRA `(.L_x_185) ;  /* 0xfffffffc00f08947 */ /* 0x004fea000383ffff */
[----:B------:R-:W-:Y:S05]  /*8ec0*/  BRA `(.L_x_186) ;  /* 0xffffffa8009c7947 */ /* 0x000fea000383ffff */
.L_x_69:
[----:B------:R-:W-:-:S07]  /*8ed0*/  MOV R0, UR5 ;  /* 0x0000000500007c02 */ /* 0x000fce0008000f00 */
.L_x_187:
[----:B-1----:R1:W2:Y:S02]  /*8ee0*/  SYNCS.PHASECHK.TRANS64.TRYWAIT P0, [R0+URZ], R3 ;  /* 0x00000003000075a7 */ /* 0x0022a400080011ff */
[----:B--2---:R-:W-:Y:S05]  /*8ef0*/  @!P0 NANOSLEEP.SYNCS 0x989680 ;  /* 0x009896800000895d */ /* 0x004fea0003900000 */
[----:B------:R-:W2:Y:S02]  /*8f00*/  @!P0 SYNCS.PHASECHK.TRANS64 P0, [R0+URZ], R3 ;  /* 0x00000003000085a7 */ /* 0x000ea400080010ff */
[----:B--2---:R-:W-:Y:S05]  /*8f10*/  @!P0 BRA `(.L_x_187) ;  /* 0xfffffffc00f08947 */ /* 0x004fea000383ffff */
[----:B------:R-:W-:Y:S05]  /*8f20*/  BRA `(.L_x_188) ;  /* 0xffffffa800a87947 */ /* 0x000fea000383ffff */
.L_x_70:
[----:B------:R-:W-:-:S07]  /*8f30*/  MOV R0, UR5 ;  /* 0x0000000500007c02 */ /* 0x000fce0008000f00 */
.L_x_189:
[----:B-1----:R1:W2:Y:S02]  /*8f40*/  SYNCS.PHASECHK.TRANS64.TRYWAIT P0, [R0+URZ], R3 ;  /* 0x00000003000075a7 */ /* 0x0022a400080011ff */
[----:B--2---:R-:W-:Y:S05]  /*8f50*/  @!P0 NANOSLEEP.SYNCS 0x989680 ;  /* 0x009896800000895d */ /* 0x004fea0003900000 */
[----:B------:R-:W2:Y:S02]  /*8f60*/  @!P0 SYNCS.PHASECHK.TRANS64 P0, [R0+URZ], R3 ;  /* 0x00000003000085a7 */ /* 0x000ea400080010ff */
[----:B--2---:R-:W-:Y:S05]  /*8f70*/  @!P0 BRA `(.L_x_189) ;  /* 0xfffffffc00f08947 */ /* 0x004fea000383ffff */
[----:B------:R-:W-:Y:S05]  /*8f80*/  BRA `(.L_x_190) ;  /* 0xffffffa800b47947 */ /* 0x000fea000383ffff */
.L_x_71:
[----:B------:R-:W-:-:S07]  /*8f90*/  MOV R0, UR5 ;  /* 0x0000000500007c02 */ /* 0x000fce0008000f00 */
.L_x_191:
[----:B-1----:R1:W2:Y:S02]  /*8fa0*/  SYNCS.PHASECHK.TRANS64.TRYWAIT P0, [R0+URZ], R3 ;  /* 0x00000003000075a7 */ /* 0x0022a400080011ff */
[----:B--2---:R-:W-:Y:S05]  /*8fb0*/  @!P0 NANOSLEEP.SYNCS 0x989680 ;  /* 0x009896800000895d */ /* 0x004fea0003900000 */
[----:B------:R-:W2:Y:S02]  /*8fc0*/  @!P0 SYNCS.PHASECHK.TRANS64 P0, [R0+URZ], R3 ;  /* 0x00000003000085a7 */ /* 0x000ea400080010ff */
[----:B--2---:R-:W-:Y:S05]  /*8fd0*/  @!P0 BRA `(.L_x_191) ;  /* 0xfffffffc00f08947 */ /* 0x004fea000383ffff */
[----:B------:R-:W-:Y:S05]  /*8fe0*/  BRA `(.L_x_192) ;  /* 0xffffffa800c07947 */ /* 0x000fea000383ffff */
.L_x_72:
[----:B------:R-:W-:-:S07]  /*8ff0*/  MOV R0, UR5 ;  /* 0x0000000500007c02 */ /* 0x000fce0008000f00 */
.L_x_193:
[----:B-1----:R1:W2:Y:S02]  /*9000*/  SYNCS.PHASECHK.TRANS64.TRYWAIT P0, [R0+URZ], R3 ;  /* 0x00000003000075a7 */ /* 0x0022a400080011ff */
[----:B--2---:R-:W-:Y:S05]  /*9010*/  @!P0 NANOSLEEP.SYNCS 0x989680 ;  /* 0x009896800000895d */ /* 0x004fea0003900000 */
[----:B------:R-:W2:Y:S02]  /*9020*/  @!P0 SYNCS.PHASECHK.TRANS64 P0, [R0+URZ], R3 ;  /* 0x00000003000085a7 */ /* 0x000ea400080010ff */
[----:B--2---:R-:W-:Y:S05]  /*9030*/  @!P0 BRA `(.L_x_193) ;  /* 0xfffffffc00f08947 */ /* 0x004fea000383ffff */
[----:B------:R-:W-:Y:S05]  /*9040*/  BRA `(.L_x_194) ;  /* 0xffffffa800cc7947 */ /* 0x000fea000383ffff */
.L_x_73:
[----:B------:R-:W-:-:S07]  /*9050*/  MOV R0, UR5 ;  /* 0x0000000500007c02 */ /* 0x000fce0008000f00 */
.L_x_195:
[----:B-1----:R1:W2:Y:S02]  /*9060*/  SYNCS.PHASECHK.TRANS64.TRYWAIT P0, [R0+URZ], R3 ;  /* 0x00000003000075a7 */ /* 0x0022a400080011ff */
[----:B--2---:R-:W-:Y:S05]  /*9070*/  @!P0 NANOSLEEP.SYNCS 0x989680 ;  /* 0x009896800000895d */ /* 0x004fea0003900000 */
[----:B------:R-:W2:Y:S02]  /*9080*/  @!P0 SYNCS.PHASECHK.TRANS64 P0, [R0+URZ], R3 ;  /* 0x00000003000085a7 */ /* 0x000ea400080010ff */
[----:B--2---:R-:W-:Y:S05]  /*9090*/  @!P0 BRA `(.L_x_195) ;  /* 0xfffffffc00f08947 */ /* 0x004fea000383ffff */
[----:B------:R-:W-:Y:S05]  /*90a0*/  BRA `(.L_x_196) ;  /* 0xffffffa800d87947 */ /* 0x000fea000383ffff */
.L_x_74:
[----:B------:R-:W-:-:S07]  /*90b0*/  MOV R0, UR5 ;  /* 0x0000000500007c02 */ /* 0x000fce0008000f00 */
.L_x_197:
[----:B-1----:R1:W2:Y:S02]  /*90c0*/  SYNCS.PHASECHK.TRANS64.TRYWAIT P0, [R0+URZ], R3 ;  /* 0x00000003000075a7 */ /* 0x0022a400080011ff */
[----:B--2---:R-:W-:Y:S05]  /*90d0*/  @!P0 NANOSLEEP.SYNCS 0x989680 ;  /* 0x009896800000895d */ /* 0x004fea0003900000 */
[----:B------:R-:W2:Y:S02]  /*90e0*/  @!P0 SYNCS.PHASECHK.TRANS64 P0, [R0+URZ], R3 ;  /* 0x00000003000085a7 */ /* 0x000ea400080010ff */
[----:B--2---:R-:W-:Y:S05]  /*90f0*/  @!P0 BRA `(.L_x_197) ;  /* 0xfffffffc00f08947 */ /* 0x004fea000383ffff */
[----:B------:R-:W-:Y:S05]  /*9100*/  BRA `(.L_x_198) ;  /* 0xffffffa800e47947 */ /* 0x000fea000383ffff */
.L_x_75:
[----:B------:R-:W-:-:S07]  /*9110*/  MOV R0, UR5 ;  /* 0x0000000500007c02 */ /* 0x000fce0008000f00 */
.L_x_199:
[----:B-1----:R1:W2:Y:S02]  /*9120*/  SYNCS.PHASECHK.TRANS64.TRYWAIT P0, [R0+URZ], R3 ;  /* 0x00000003000075a7 */ /* 0x0022a400080011ff */
[----:B--2---:R-:W-:Y:S05]  /*9130*/  @!P0 NANOSLEEP.SYNCS 0x989680 ;  /* 0x009896800000895d */ /* 0x004fea0003900000 */
[----:B------:R-:W2:Y:S02]  /*9140*/  @!P0 SYNCS.PHASECHK.TRANS64 P0, [R0+URZ], R3 ;  /* 0x00000003000085a7 */ /* 0x000ea400080010ff */
[----:B--2---:R-:W-:Y:S05]  /*9150*/  @!P0 BRA `(.L_x_199) ;  /* 0xfffffffc00f08947 */ /* 0x004fea000383ffff */
[----:B------:R-:W-:Y:S05]  /*9160*/  BRA `(.L_x_200) ;  /* 0xffffffa800f07947 */ /* 0x000fea000383ffff */
.L_x_76:
[----:B------:R-:W-:-:S07]  /*9170*/  MOV R0, UR5 ;  /* 0x0000000500007c02 */ /* 0x000fce0008000f00 */
.L_x_201:
[----:B-1----:R1:W2:Y:S02]  /*9180*/  SYNCS.PHASECHK.TRANS64.TRYWAIT P0, [R0+URZ], R3 ;  /* 0x00000003000075a7 */ /* 0x0022a400080011ff */
[----:B--2---:R-:W-:Y:S05]  /*9190*/  @!P0 NANOSLEEP.SYNCS 0x989680 ;  /* 0x009896800000895d */ /* 0x004fea0003900000 */
[----:B------:R-:W2:Y:S02]  /*91a0*/  @!P0 SYNCS.PHASECHK.TRANS64 P0, [R0+URZ], R3 ;  /* 0x00000003000085a7 */ /* 0x000ea400080010ff */
[----:B--2---:R-:W-:Y:S05]  /*91b0*/  @!P0 BRA `(.L_x_201) ;  /* 0xfffffffc00f08947 */ /* 0x004fea000383ffff */
[----:B------:R-:W-:Y:S05]  /*91c0*/  BRA `(.L_x_202) ;  /* 0xffffffa800fc7947 */ /* 0x000fea000383ffff */
.L_x_79:
[----:B-1----:R1:W2:Y:S02]  /*91d0*/  SYNCS.PHASECHK.TRANS64.TRYWAIT P0, [R2+URZ+0x2a0], R4 ;  /* 0x0002a004020075a7 */ /* 0x0022a400080011ff */
[----:B--2---:R-:W-:Y:S05]  /*91e0*/  @!P0 NANOSLEEP.SYNCS 0x989680 ;  /* 0x009896800000895d */ /* 0x004fea0003900000 */
[----:B------:R-:W2:Y:S02]  /*91f0*/  @!P0 SYNCS.PHASECHK.TRANS64 P0, [R2+URZ+0x2a0], R4 ;  /* 0x0002a004020085a7 */ /* 0x000ea400080010ff */
[----:B--2---:R-:W-:Y:S05]  /*9200*/  @!P0 BRA `(.L_x_79) ;  /* 0xfffffffc00f08947 */ /* 0x004fea000383ffff */
[----:B------:R-:W-:Y:S05]  /*9210*/  BRA `(.L_x_203) ;  /* 0xffffffac00587947 */ /* 0x000fea000383ffff */
.L_x_80:
[----:B------:R-:W-:-:S07]  /*9220*/  MOV R2, UR4 ;  /* 0x0000000400027c02 */ /* 0x000fce0008000f00 */
.L_x_204:
[----:B-1----:R1:W2:Y:S02]  /*9230*/  SYNCS.PHASECHK.TRANS64.TRYWAIT P0, [R2+URZ+0x250], R5 ;  /* 0x00025005020075a7 */ /* 0x0022a400080011ff */
[----:B--2---:R-:W-:Y:S05]  /*9240*/  @!P0 NANOSLEEP.SYNCS 0x989680 ;  /* 0x009896800000895d */ /* 0x004fea0003900000 */
[----:B------:R-:W2:Y:S02]  /*9250*/  @!P0 SYNCS.PHASECHK.TRANS64 P0, [R2+URZ+0x250], R5 ;  /* 0x00025005020085a7 */ /* 0x000ea400080010ff */
[----:B--2---:R-:W-:Y:S05]  /*9260*/  @!P0 BRA `(.L_x_204) ;  /* 0xfffffffc00f08947 */ /* 0x004fea000383ffff */
[----:B------:R-:W-:Y:S05]  /*9270*/  BRA `(.L_x_205) ;  /* 0xffffffac00687947 */ /* 0x000fea000383ffff */
.L_x_81:
[----:B-1----:R1:W2:Y:S02]  /*9280*/  SYNCS.PHASECHK.TRANS64.TRYWAIT P1, [R2+URZ+0x240], R4 ;  /* 0x00024004020075a7 */ /* 0x0022a400080211ff */
[----:B--2---:R-:W-:Y:S05]  /*9290*/  @!P1 NANOSLEEP.SYNCS 0x989680 ;  /* 0x009896800000995d */ /* 0x004fea0003900000 */
[----:B------:R-:W2:Y:S02]  /*92a0*/  @!P1 SYNCS.PHASECHK.TRANS64 P1, [R2+URZ+0x240], R4 ;  /* 0x00024004020095a7 */ /* 0x000ea400080210ff */
[----:B--2---:R-:W-:Y:S05]  /*92b0*/  @!P1 BRA `(.L_x_81) ;  /* 0xfffffffc00f09947 */ /* 0x004fea000383ffff */
[----:B------:R-:W-:Y:S05]  /*92c0*/  BRA `(.L_x_206) ;  /* 0xffffffac00987947 */ /* 0x000fea000383ffff */
.L_x_84:
[----:B------:R-:W-:-:S07]  /*92d0*/  MOV R0, UR4 ;  /* 0x0000000400007c02 */ /* 0x000fce0008000f00 */
.L_x_207:
[----:B-1----:R1:W2:Y:S02]  /*92e0*/  SYNCS.PHASECHK.TRANS64.TRYWAIT P0, [R0+URZ+0x250], R2 ;  /* 0x00025002000075a7 */ /* 0x0022a400080011ff */
[----:B--2---:R-:W-:Y:S05]  /*92f0*/  @!P0 NANOSLEEP.SYNCS 0x989680 ;  /* 0x009896800000895d */ /* 0x004fea0003900000 */
[----:B------:R-:W2:Y:S02]  /*9300*/  @!P0 SYNCS.PHASECHK.TRANS64 P0, [R0+URZ+0x250], R2 ;  /* 0x00025002000085a7 */ /* 0x000ea400080010ff */
[----:B--2---:R-:W-:Y:S05]  /*9310*/  @!P0 BRA `(.L_x_207) ;  /* 0xfffffffc00f08947 */ /* 0x004fea000383ffff */
[----:B------:R-:W-:Y:S05]  /*9320*/  BRA `(.L_x_83) ;  /* 0xffffffac00ec7947 */ /* 0x000fea000383ffff */
.L_x_91:
[----:B-1----:R1:W2:Y:S02]  /*9330*/  SYNCS.PHASECHK.TRANS64.TRYWAIT P1, [R0+URZ+0x240], R2 ;  /* 0x00024002000075a7 */ /* 0x0022a400080211ff */
[----:B--2---:R-:W-:Y:S05]  /*9340*/  @!P1 NANOSLEEP.SYNCS 0x989680 ;  /* 0x009896800000995d */ /* 0x004fea0003900000 */
[----:B------:R-:W2:Y:S02]  /*9350*/  @!P1 SYNCS.PHASECHK.TRANS64 P1, [R0+URZ+0x240], R2 ;  /* 0x00024002000095a7 */ /* 0x000ea400080210ff */
[----:B--2---:R-:W-:Y:S05]  /*9360*/  @!P1 BRA `(.L_x_91) ;  /* 0xfffffffc00f09947 */ /* 0x004fea000383ffff */
[----:B------:R-:W-:Y:S05]  /*9370*/  BRA `(.L_x_208) ;  /* 0xffffffb400487947 */ /* 0x000fea000383ffff */
.L_x_92:
[----:B------:R-:W-:-:S07]  /*9380*/  MOV R2, UR18 ;  /* 0x0000001200027c02 */ /* 0x000fce0008000f00 */
.L_x_209:
[----:B-1----:R1:W2:Y:S02]  /*9390*/  SYNCS.PHASECHK.TRANS64.TRYWAIT P0, [R2+URZ+0x280], R0 ;  /* 0x00028000020075a7 */ /* 0x0022a400080011ff */
[----:B--2---:R-:W-:Y:S05]  /*93a0*/  @!P0 NANOSLEEP.SYNCS 0x989680 ;  /* 0x009896800000895d */ /* 0x004fea0003900000 */
[----:B------:R-:W2:Y:S02]  /*93b0*/  @!P0 SYNCS.PHASECHK.TRANS64 P0, [R2+URZ+0x280], R0 ;  /* 0x00028000020085a7 */ /* 0x000ea400080010ff */
[----:B--2---:R-:W-:Y:S05]  /*93c0*/  @!P0 BRA `(.L_x_209) ;  /* 0xfffffffc00f08947 */ /* 0x004fea000383ffff */
[----:B------:R-:W-:Y:S05]  /*93d0*/  BRA `(.L_x_210) ;  /* 0xffffffb4007c7947 */ /* 0x000fea000383ffff */
.L_x_95:
[----:B------:R-:W-:Y:S07]  /*93e0*/  MOV R0, UR6 ;  /* 0x0000000600007c02 */ /* 0x000fee0008000f00 */
.L_x_211:
[----:B-1----:R1:W2:Y:S02]  /*93f0*/  SYNCS.PHASECHK.TRANS64.TRYWAIT P0, [R0+URZ], R2 ;  /* 0x00000002000075a7 */ /* 0x0022a400080011ff */
[----:B--2---:R-:W-:Y:S05]  /*9400*/  @!P0 NANOSLEEP.SYNCS 0x989680 ;  /* 0x009896800000895d */ /* 0x004fea0003900000 */
[----:B------:R-:W2:Y:S02]  /*9410*/  @!P0 SYNCS.PHASECHK.TRANS64 P0, [R0+URZ], R2 ;  /* 0x00000002000085a7 */ /* 0x000ea400080010ff */
[----:B--2---:R-:W-:Y:S05]  /*9420*/  @!P0 BRA `(.L_x_211) ;  /* 0xfffffffc00f08947 */ /* 0x004fea000383ffff */
[----:B------:R-:W-:Y:S05]  /*9430*/  BRA `(.L_x_94) ;  /* 0xffffffb4009c7947 */ /* 0x000fea000383ffff */
.L_x_98:
[----:B------:R-:W-:-:S07]  /*9440*/  MOV R0, UR4 ;  /* 0x0000000400007c02 */ /* 0x000fce0008000f00 */
.L_x_212:
[----:B--2---:R2:W4:Y:S02]  /*9450*/  SYNCS.PHASECHK.TRANS64.TRYWAIT P0, [R0+URZ], R2 ;  /* 0x00000002000075a7 */ /* 0x00452400080011ff */
[----:B----4-:R-:W-:Y:S05]  /*9460*/  @!P0 NANOSLEEP.SYNCS 0x989680 ;  /* 0x009896800000895d */ /* 0x010fea0003900000 */
[----:B------:R-:W4:Y:S02]  /*9470*/  @!P0 SYNCS.PHASECHK.TRANS64 P0, [R0+URZ], R2 ;  /* 0x00000002000085a7 */ /* 0x000f2400080010ff */
[----:B----4-:R-:W-:Y:S05]  /*9480*/  @!P0 BRA `(.L_x_212) ;  /* 0xfffffffc00f08947 */ /* 0x010fea000383ffff */
[----:B------:R-:W-:Y:S05]  /*9490*/  BRA `(.L_x_213) ;  /* 0xffffffb8003c7947 */ /* 0x000fea000383ffff */
.L_x_99:
[----:B------:R-:W-:-:S07]  /*94a0*/  MOV R0, UR5 ;  /* 0x0000000500007c02 */ /* 0x000fce0008000f00 */
.L_x_214:
[----:B-1----:R1:W2:Y:S02]  /*94b0*/  SYNCS.PHASECHK.TRANS64.TRYWAIT P0, [R0+URZ], R3 ;  /* 0x00000003000075a7 */ /* 0x0022a400080011ff */
[----:B--2---:R-:W-:Y:S05]  /*94c0*/  @!P0 NANOSLEEP.SYNCS 0x989680 ;  /* 0x009896800000895d */ /* 0x004fea0003900000 */
[----:B------:R-:W2:Y:S02]  /*94d0*/  @!P0 SYNCS.PHASECHK.TRANS64 P0, [R0+URZ], R3 ;  /* 0x00000003000085a7 */ /* 0x000ea400080010ff */
[----:B--2---:R-:W-:Y:S05]  /*94e0*/  @!P0 BRA `(.L_x_214) ;  /* 0xfffffffc00f08947 */ /* 0x004fea000383ffff */
[----:B------:R-:W-:Y:S05]  /*94f0*/  BRA `(.L_x_215) ;  /* 0xffffffb800487947 */ /* 0x000fea000383ffff */
.L_x_100:
[----:B------:R-:W-:-:S07]  /*9500*/  MOV R0, UR5 ;  /* 0x0000000500007c02 */ /* 0x000fce0008000f00 */
.L_x_216:
[----:B-1----:R1:W2:Y:S02]  /*9510*/  SYNCS.PHASECHK.TRANS64.TRYWAIT P0, [R0+URZ], R3 ;  /* 0x00000003000075a7 */ /* 0x0022a400080011ff */
[----:B--2---:R-:W-:Y:S05]  /*9520*/  @!P0 NANOSLEEP.SYNCS 0x989680 ;  /* 0x009896800000895d */ /* 0x004fea0003900000 */
[----:B------:R-:W2:Y:S02]  /*9530*/  @!P0 SYNCS.PHASECHK.TRANS64 P0, [R0+URZ], R3 ;  /* 0x00000003000085a7 */ /* 0x000ea400080010ff */
[----:B--2---:R-:W-:Y:S05]  /*9540*/  @!P0 BRA `(.L_x_216) ;  /* 0xfffffffc00f08947 */ /* 0x004fea000383ffff */
[----:B------:R-:W-:Y:S05]  /*9550*/  BRA `(.L_x_217) ;  /* 0xffffffb800547947 */ /* 0x000fea000383ffff */
.L_x_101:
[----:B-1----:R-:W-:-:S07]  /*9560*/  MOV R0, UR4 ;  /* 0x0000000400007c02 */ /* 0x002fce0008000f00 */
.L_x_218:
[----:B-1----:R1:W2:Y:S02]  /*9570*/  SYNCS.PHASECHK.TRANS64.TRYWAIT P0, [R0+URZ], R2 ;  /* 0x00000002000075a7 */ /* 0x0022a400080011ff */
[----:B--2---:R-:W-:Y:S05]  /*9580*/  @!P0 NANOSLEEP.SYNCS 0x989680 ;  /* 0x009896800000895d */ /* 0x004fea0003900000 */
[----:B------:R-:W2:Y:S02]  /*9590*/  @!P0 SYNCS.PHASECHK.TRANS64 P0, [R0+URZ], R2 ;  /* 0x00000002000085a7 */ /* 0x000ea400080010ff */
[----:B--2---:R-:W-:Y:S05]  /*95a0*/  @!P0 BRA `(.L_x_218) ;  /* 0xfffffffc00f08947 */ /* 0x004fea000383ffff */
[----:B------:R-:W-:Y:S05]  /*95b0*/  BRA `(.L_x_219) ;  /* 0xffffffb800607947 */ /* 0x000fea000383ffff */
.L_x_106:
[----:B--2---:R2:W3:Y:S02]  /*95c0*/  SYNCS.PHASECHK.TRANS64.TRYWAIT P0, [R7+URZ+0x240], R0 ;  /* 0x00024000070075a7 */ /* 0x0044e400080011ff */
[----:B---3--:R-:W-:Y:S05]  /*95d0*/  @!P0 NANOSLEEP.SYNCS 0x989680 ;  /* 0x009896800000895d */ /* 0x008fea0003900000 */
[----:B------:R-:W3:Y:S02]  /*95e0*/  @!P0 SYNCS.PHASECHK.TRANS64 P0, [R7+URZ+0x240], R0 ;  /* 0x00024000070085a7 */ /* 0x000ee400080010ff */
[----:B---3--:R-:W-:Y:S05]  /*95f0*/  @!P0 BRA `(.L_x_106) ;  /* 0xfffffffc00f08947 */ /* 0x008fea000383ffff */
[----:B------:R-:W-:Y:S05]  /*9600*/  BRA `(.L_x_220) ;  /* 0xffffffbc00747947 */ /* 0x000fea000383ffff */
.L_x_109:
[----:B-1----:R-:W-:Y:S07]  /*9610*/  MOV R0, UR17 ;  /* 0x0000001100007c02 */ /* 0x002fee0008000f00 */
.L_x_221:
[----:B-1----:R1:W2:Y:S02]  /*9620*/  SYNCS.PHASECHK.TRANS64.TRYWAIT P2, [R0+URZ+0x238], R7 ;  /* 0x00023807000075a7 */ /* 0x0022a400080411ff */
[----:B--2---:R-:W-:Y:S05]  /*9630*/  @!P2 NANOSLEEP.SYNCS 0x989680 ;  /* 0x009896800000a95d */ /* 0x004fea0003900000 */
[----:B------:R-:W2:Y:S02]  /*9640*/  @!P2 SYNCS.PHASECHK.TRANS64 P2, [R0+URZ+0x238], R7 ;  /* 0x000238070000a5a7 */ /* 0x000ea400080410ff */
[----:B--2---:R-:W-:Y:S05]  /*9650*/  @!P2 BRA `(.L_x_221) ;  /* 0xfffffffc00f0a947 */ /* 0x004fea000383ffff */
[----:B------:R-:W-:Y:S05]  /*9660*/  BRA `(.L_x_108) ;  /* 0xffffffc000d47947 */ /* 0x000fea000383ffff */
.L_x_112:
[----:B-1----:R-:W-:Y:S07]  /*9670*/  MOV R0, UR17 ;  /* 0x0000001100007c02 */ /* 0x002fee0008000f00 */
.L_x_222:
[----:B-1----:R1:W2:Y:S02]  /*9680*/  SYNCS.PHASECHK.TRANS64.TRYWAIT P0, [R0+URZ+0x228], R6 ;  /* 0x00022806000075a7 */ /* 0x0022a400080011ff */
[----:B--2---:R-:W-:Y:S05]  /*9690*/  @!P0 NANOSLEEP.SYNCS 0x989680 ;  /* 0x009896800000895d */ /* 0x004fea0003900000 */
[----:B------:R-:W2:Y:S02]  /*96a0*/  @!P0 SYNCS.PHASECHK.TRANS64 P0, [R0+URZ+0x228], R6 ;  /* 0x00022806000085a7 */ /* 0x000ea400080010ff */
[----:B--2---:R-:W-:Y:S05]  /*96b0*/  @!P0 BRA `(.L_x_222) ;  /* 0xfffffffc00f08947 */ /* 0x004fea000383ffff */
[----:B------:R-:W-:Y:S05]  /*96c0*/  BRA `(.L_x_223) ;  /* 0xffffffc400247947 */ /* 0x000fea000383ffff */
.L_x_115:
[----:B---3--:R3:W4:Y:S02]  /*96d0*/  SYNCS.PHASECHK.TRANS64.TRYWAIT P0, [R3+URZ+0x240], R0 ;  /* 0x00024000030075a7 */ /* 0x00872400080011ff */
[----:B----4-:R-:W-:Y:S05]  /*96e0*/  @!P0 NANOSLEEP.SYNCS 0x989680 ;  /* 0x009896800000895d */ /* 0x010fea0003900000 */
[----:B------:R-:W4:Y:S02]  /*96f0*/  @!P0 SYNCS.PHASECHK.TRANS64 P0, [R3+URZ+0x240], R0 ;  /* 0x00024000030085a7 */ /* 0x000f2400080010ff */
[----:B----4-:R-:W-:Y:S05]  /*9700*/  @!P0 BRA `(.L_x_115) ;  /* 0xfffffffc00f08947 */ /* 0x010fea000383ffff */
[----:B------:R-:W-:Y:S05]  /*9710*/  BRA `(.L_x_224) ;  /* 0xffffffc800647947 */ /* 0x000fea000383ffff */
.L_x_126:
[----:B-1----:R-:W-:Y:S04]  /*9720*/  MOV R0, UR44 ;  /* 0x0000002c00007c02 */ /* 0x002fe80008000f00 */
[----:B------:R1:W2:Y:S03]  /*9730*/  SYNCS.PHASECHK.TRANS64.TRYWAIT P1, [R0+URZ+0x220], R3 ;  /* 0x00022003000075a7 */ /* 0x0002a600080211ff */
[----:B--2---:R-:W-:Y:S05]  /*9740*/  @!P1 NANOSLEEP.SYNCS 0x989680 ;  /* 0x009896800000995d */ /* 0x004fea0003900000 */
[----:B------:R-:W2:Y:S02]  /*9750*/  @!P1 SYNCS.PHASECHK.TRANS64 P1, [R0+URZ+0x220], R3 ;  /* 0x00022003000095a7 */ /* 0x000ea400080210ff */
[----:B--2---:R-:W-:Y:S05]  /*9760*/  @!P1 BRA `(.L_x_126) ;  /* 0xfffffffc00ec9947 */ /* 0x004fea000383ffff */
[----:B------:R-:W-:Y:S05]  /*9770*/  BRA `(.L_x_125) ;  /* 0xffffffd400bc7947 */ /* 0x000fea000383ffff */
.L_x_128:
[----:B------:R1:W1:Y:S02]  /*9780*/  SYNCS.PHASECHK.TRANS64.TRYWAIT P1, [R22+URZ+0x260], R4 ;  /* 0x00026004160075a7 */ /* 0x00026400080211ff */
[----:B-1----:R-:W-:Y:S05]  /*9790*/  @!P1 NANOSLEEP.SYNCS 0x989680 ;  /* 0x009896800000995d */ /* 0x002fea0003900000 */
[----:B------:R-:W1:Y:S02]  /*97a0*/  @!P1 SYNCS.PHASECHK.TRANS64 P1, [R22+URZ+0x260], R4 ;  /* 0x00026004160095a7 */ /* 0x000e6400080210ff */
[----:B-1----:R-:W-:Y:S05]  /*97b0*/  @!P1 BRA `(.L_x_128) ;  /* 0xfffffffc00f09947 */ /* 0x002fea000383ffff */
[----:B------:R-:W-:Y:S05]  /*97c0*/  BRA `(.L_x_127) ;  /* 0xffffffd800007947 */ /* 0x000fea000383ffff */
        .weak           $__internal_0_$__cuda_sm10x_tcgen05_guardrail_trap_col_being_dealloced_not_returned_by_alloc
        .type           $__internal_0_$__cuda_sm10x_tcgen05_guardrail_trap_col_being_dealloced_not_returned_by_alloc,@function
        .size           $__internal_0_$__cuda_sm10x_tcgen05_guardrail_trap_col_being_dealloced_not_returned_by_alloc,($__internal_1_$__cuda_sm10x_tcgen05_guardrail_trap_phase_invalid_during_alloc - $__internal_0_$__cuda_sm10x_tcgen05_guardrail_trap_col_being_dealloced_not_returned_by_alloc)
$__internal_0_$__cuda_sm10x_tcgen05_guardrail_trap_col_being_dealloced_not_returned_by_alloc:
[----:B------:R-:W-:Y:S05]  /*97d0*/  BPT.TRAP 0x1 ;  /* 0x000000040000795c */ /* 0x000fea0000300000 */
[----:B------:R-:W-:-:S04]  /*97e0*/  HFMA2 R3, -RZ, RZ, 0, 0 ;  /* 0x00000000ff037431 */ /* 0x000fc800000001ff */
[----:B------:R-:W-:Y:S05]  /*97f0*/  RET.REL.NODEC R2 `(_ZN7cutlass13device_kernelINS_4gemm6kernel13GemmUniversalIN4cute5tupleIJiiiiEEENS1_10collective13CollectiveMmaINS1_35MainloopSm100TmaUmmaWarpSpecializedILi34ELi2ELi4ENS5_IJNS4_1CILi1EEENSA_ILi8EEESB_EEEEENS5_IJNSA_ILi128EEENSA_ILi64EEENSA_ILi32EEEEEENS_12float_e4m3_tENS5_IJlSB_lEEESJ_SK_NS4_8TiledMMAINS4_8MMA_AtomIJNS4_10MMA_TraitsINS4_19SM100_MMA_F8F6F4_SSEJSJ_SJ_fSF_SG_NS4_17integral_constantINS4_4UMMA5MajorELSR_0EEESS_NSP_INSQ_7ScaleInELST_0EEESU_EEEEEENS4_6LayoutINS5_IJSB_SB_SB_EEENS5_IJNSA_ILi0EEESZ_SZ_EEEEENS5_IJNS4_10UnderscoreES12_S12_EEEEENS4_23SM90_TMA_LOAD_MULTICASTENS4_14ComposedLayoutINS4_7SwizzleILi1ELi4ELi3EEENS4_18smem_ptr_flag_bitsILi8EEENSX_INS5_IJSC_SH_EEENS5_IJSH_SB_EEEEEEEvNS4_8identityENS4_13SM90_TMA_LOADES1E_vS1F_EENS_8epilogue10collective18CollectiveEpilogueINS1I_23Sm100TmaWarpSpecializedILi1ELi1ELi64ELb0ELb0EEEJSI_NS5_IJNSX_ISF_SB_EENSX_ISG_SB_EEEEESJ_SK_SJ_SK_NS1I_6fusion15FusionCallbacksIS1M_NS1Q_17LinearCombinationISJ_fSJ_fLNS_15FloatRoundStyleE2EEESI_S1P_JEEENS4_5SM1004TMEM4LOAD26SM100_TMEM_LOAD_32dp32b64xES1G_NS16_INS17_ILi2ELi4ELi3EEES1A_NSX_INS5_IJSC_SG_EEENS5_IJSG_SB_EEEEEEENS4_39AutoVectorizingCopyWithAssumedAlignmentILi128EEENS4_14SM90_TMA_STOREES24_S26_S26_EEEvvEEEEvNT_6ParamsE) ;  /* 0xffffff6802007950 */ /* 0x000fea0003c3ffff */
        .weak           $__internal_1_$__cuda_sm10x_tcgen05_guardrail_trap_phase_invalid_during_alloc
        .type           $__internal_1_$__cuda_sm10x_tcgen05_guardrail_trap_phase_invalid_during_alloc,@function
        .size           $__internal_1_$__cuda_sm10x_tcgen05_guardrail_trap_phase_invalid_during_alloc,($__internal_2_$__cuda_sm10x_tcgen05_guardrail_trap_unallocated_columns_being_dealloced - $__internal_1_$__cuda_sm10x_tcgen05_guardrail_trap_phase_invalid_during_alloc)
$__internal_1_$__cuda_sm10x_tcgen05_guardrail_trap_phase_invalid_during_alloc:
[----:B------:R-:W-:Y:S05]  /*9800*/  BPT.TRAP 0x1 ;  /* 0x000000040000795c */ /* 0x000fea0000300000 */
[----:B------:R-:W-:-:S04]  /*9810*/  MOV R5, 0x0 ;  /* 0x0000000000057802 */ /* 0x000fc80000000f00 */
[----:B------:R-:W-:Y:S05]  /*9820*/  RET.REL.NODEC R4 `(_ZN7cutlass13device_kernelINS_4gemm6kernel13GemmUniversalIN4cute5tupleIJiiiiEEENS1_10collective13CollectiveMmaINS1_35MainloopSm100TmaUmmaWarpSpecializedILi34ELi2ELi4ENS5_IJNS4_1CILi1EEENSA_ILi8EEESB_EEEEENS5_IJNSA_ILi128EEENSA_ILi64EEENSA_ILi32EEEEEENS_12float_e4m3_tENS5_IJlSB_lEEESJ_SK_NS4_8TiledMMAINS4_8MMA_AtomIJNS4_10MMA_TraitsINS4_19SM100_MMA_F8F6F4_SSEJSJ_SJ_fSF_SG_NS4_17integral_constantINS4_4UMMA5MajorELSR_0EEESS_NSP_INSQ_7ScaleInELST_0EEESU_EEEEEENS4_6LayoutINS5_IJSB_SB_SB_EEENS5_IJNSA_ILi0EEESZ_SZ_EEEEENS5_IJNS4_10UnderscoreES12_S12_EEEEENS4_23SM90_TMA_LOAD_MULTICASTENS4_14ComposedLayoutINS4_7SwizzleILi1ELi4ELi3EEENS4_18smem_ptr_flag_bitsILi8EEENSX_INS5_IJSC_SH_EEENS5_IJSH_SB_EEEEEEEvNS4_8identityENS4_13SM90_TMA_LOADES1E_vS1F_EENS_8epilogue10collective18CollectiveEpilogueINS1I_23Sm100TmaWarpSpecializedILi1ELi1ELi64ELb0ELb0EEEJSI_NS5_IJNSX_ISF_SB_EENSX_ISG_SB_EEEEESJ_SK_SJ_SK_NS1I_6fusion15FusionCallbacksIS1M_NS1Q_17LinearCombinationISJ_fSJ_fLNS_15FloatRoundStyleE2EEESI_S1P_JEEENS4_5SM1004TMEM4LOAD26SM100_TMEM_LOAD_32dp32b64xES1G_NS16_INS17_ILi2ELi4ELi3EEES1A_NSX_INS5_IJSC_SG_EEENS5_IJSG_SB_EEEEEEENS4_39AutoVectorizingCopyWithAssumedAlignmentILi128EEENS4_14SM90_TMA_STOREES24_S26_S26_EEEvvEEEEvNT_6ParamsE) ;  /* 0xffffff6404f47950 */ /* 0x000fea0003c3ffff */
        .weak           $__internal_2_$__cuda_sm10x_tcgen05_guardrail_trap_unallocated_columns_being_dealloced
        .type           $__internal_2_$__cuda_sm10x_tcgen05_guardrail_trap_unallocated_columns_being_dealloced,@function
        .size           $__internal_2_$__cuda_sm10x_tcgen05_guardrail_trap_unallocated_columns_being_dealloced,(.L_x_226 - $__internal_2_$__cuda_sm10x_tcgen05_guardrail_trap_unallocated_columns_being_dealloced)
$__internal_2_$__cuda_sm10x_tcgen05_guardrail_trap_unallocated_columns_being_dealloced:
[----:B------:R-:W-:Y:S05]  /*9830*/  BPT.TRAP 0x1 ;  /* 0x000000040000795c */ /* 0x000fea0000300000 */
[----:B------:R-:W-:-:S04]  /*9840*/  HFMA2 R3, -RZ, RZ, 0, 0 ;  /* 0x00000000ff037431 */ /* 0x000fc800000001ff */
[----:B------:R-:W-:Y:S05]  /*9850*/  RET.REL.NODEC R2 `(_ZN7cutlass13device_kernelINS_4gemm6kernel13GemmUniversalIN4cute5tupleIJiiiiEEENS1_10collective13CollectiveMmaINS1_35MainloopSm100TmaUmmaWarpSpecializedILi34ELi2ELi4ENS5_IJNS4_1CILi1EEENSA_ILi8EEESB_EEEEENS5_IJNSA_ILi128EEENSA_ILi64EEENSA_ILi32EEEEEENS_12float_e4m3_tENS5_IJlSB_lEEESJ_SK_NS4_8TiledMMAINS4_8MMA_AtomIJNS4_10MMA_TraitsINS4_19SM100_MMA_F8F6F4_SSEJSJ_SJ_fSF_SG_NS4_17integral_constantINS4_4UMMA5MajorELSR_0EEESS_NSP_INSQ_7ScaleInELST_0EEESU_EEEEEENS4_6LayoutINS5_IJSB_SB_SB_EEENS5_IJNSA_ILi0EEESZ_SZ_EEEEENS5_IJNS4_10UnderscoreES12_S12_EEEEENS4_23SM90_TMA_LOAD_MULTICASTENS4_14ComposedLayoutINS4_7SwizzleILi1ELi4ELi3EEENS4_18smem_ptr_flag_bitsILi8EEENSX_INS5_IJSC_SH_EEENS5_IJSH_SB_EEEEEEEvNS4_8identityENS4_13SM90_TMA_LOADES1E_vS1F_EENS_8epilogue10collective18CollectiveEpilogueINS1I_23Sm100TmaWarpSpecializedILi1ELi1ELi64ELb0ELb0EEEJSI_NS5_IJNSX_ISF_SB_EENSX_ISG_SB_EEEEESJ_SK_SJ_SK_NS1I_6fusion15FusionCallbacksIS1M_NS1Q_17LinearCombinationISJ_fSJ_fLNS_15FloatRoundStyleE2EEESI_S1P_JEEENS4_5SM1004TMEM4LOAD26SM100_TMEM_LOAD_32dp32b64xES1G_NS16_INS17_ILi2ELi4ELi3EEES1A_NSX_INS5_IJSC_SG_EEENS5_IJSG_SB_EEEEEEENS4_39AutoVectorizingCopyWithAssumedAlignmentILi128EEENS4_14SM90_TMA_STOREES24_S26_S26_EEEvvEEEEvNT_6ParamsE) ;  /* 0xffffff6402e87950 */ /* 0x000fea0003c3ffff */
.L_x_225:
[----:B------:R-:W-:-:S00]  /*9860*/  BRA `(.L_x_225) ;  /* 0xfffffffc00fc7947 */ /* 0x000fc0000383ffff */
[----:B------:R-:W-:-:S00]  /*9870*/  NOP ;  /* 0x0000000000007918 */ /* 0x000fc00000000000 */
        /* <DEDUP_REMOVED lines=8> */
.L_x_226:


//--------------------- .nv.global.init           --------------------------
	.section	.nv.global.init,"aw",@progbits
.nv.global.init:
	.type		$str$27,@object
	.size		$str$27,($str$28 - $str$27)
$str$27:
        /*0000*/ 	.byte	0x28, 0x61, 0x64, 0x64, 0x72, 0x65, 0x73, 0x73, 0x20, 0x26, 0x20, 0x6d, 0x61, 0x73, 0x6b, 0x29
        /*0010*/ 	.byte	0x20, 0x3d, 0x3d, 0x20, 0x30, 0x00
	.type		$str$28,@object
	.size		$str$28,($str$26 - $str$28)
$str$28:
        /*0016*/ 	.byte	0x2f, 0x74, 0x6d, 0x70, 0x2f, 0x63, 0x75, 0x74, 0x6c, 0x61, 0x73, 0x73, 0x5f, 0x73, 0x77, 0x65
        /*0026*/ 	.byte	0x65, 0x70, 0x5f, 0x73, 0x72, 0x63, 0x2f, 0x69, 0x6e, 0x63, 0x6c, 0x75, 0x64, 0x65, 0x2f, 0x63
        /*0036*/ 	.byte	0x75, 0x74, 0x65, 0x2f, 0x70, 0x6f, 0x69, 0x6e, 0x74, 0x65, 0x72, 0x5f, 0x66, 0x6c, 0x61, 0x67
        /*0046*/ 	.byte	0x67, 0x65, 0x64, 0x2e, 0x68, 0x70, 0x70, 0x00
	.type		$str$26,@object
	.size		$str$26,($str$25 - $str$26)
$str$26:
        /*004e*/ 	.byte	0x2f, 0x74, 0x6d, 0x70, 0x2f, 0x63, 0x75, 0x74, 0x6c, 0x61, 0x73, 0x73, 0x5f, 0x73, 0x77, 0x65
        /*005e*/ 	.byte	0x65, 0x70, 0x5f, 0x73, 0x72, 0x63, 0x2f, 0x69, 0x6e, 0x63, 0x6c, 0x75, 0x64, 0x65, 0x2f, 0x63
        /*006e*/ 	.byte	0x75, 0x74, 0x65, 0x2f, 0x61, 0x74, 0x6f, 0x6d, 0x2f, 0x63, 0x6f, 0x70, 0x79, 0x5f, 0x74, 0x72
        /*007e*/ 	.byte	0x61, 0x69, 0x74, 0x73, 0x5f, 0x73, 0x6d, 0x31, 0x30, 0x30, 0x2e, 0x68, 0x70, 0x70, 0x00
	.type		$str$25,@object
	.size		$str$25,(__unnamed_1 - $str$25)
$str$25:
        /*008d*/ 	.byte	0x28, 0x28, 0x75, 0x69, 0x6e, 0x74, 0x33, 0x32, 0x5f, 0x74, 0x28, 0x74, 0x68, 0x72, 0x65, 0x61
        /*009d*/ 	.byte	0x64, 0x49, 0x64, 0x78, 0x2e, 0x78, 0x29, 0x20, 0x2f, 0x20, 0x33, 0x32, 0x29, 0x20, 0x25, 0x20
        /*00ad*/ 	.byte	0x34, 0x29, 0x20, 0x3d, 0x3d, 0x20, 0x28, 0x28, 0x28, 0x74, 0x6d, 0x65, 0x6d, 0x5f, 0x61, 0x64
        /*00bd*/ 	.byte	0x64, 0x72, 0x20, 0x3e, 0x3e, 0x20, 0x31, 0x36, 0x29, 0x20, 0x2f, 0x20, 0x33, 0x32, 0x29, 0x20
        /*00cd*/ 	.byte	0x25, 0x20, 0x34, 0x29, 0x00
	.type		__unnamed_1,@object
	.size		__unnamed_1,(__unnamed_2 - __unnamed_1)
__unnamed_1:
        /*00d2*/ 	.byte	0x61, 0x75, 0x74, 0x6f, 0x20, 0x63, 0x75, 0x74, 0x65, 0x3a, 0x3a, 0x61, 0x73, 0x5f, 0x70, 0x6f
        /* <DEDUP_REMOVED lines=24> */
        /*0262*/ 	.byte	0x43, 0x3c, 0x38, 0x31, 0x39, 0x32, 0x3e, 0x3e, 0x3e, 0x3e, 0x5d, 0x00
	.type		__unnamed_2,@object
	.size		__unnamed_2,(.L_2 - __unnamed_2)
__unnamed_2:
        /* <DEDUP_REMOVED lines=42> */
        /*050e*/ 	.byte	0x3e, 0x3e, 0x3e, 0x3e, 0x5d, 0x00
.L_2:


//--------------------- .nv.shared._ZN7cutlass13device_kernelINS_4gemm6kernel13GemmUniversalIN4cute5tupleIJiiiiEEENS1_10collective13CollectiveMmaINS1_35MainloopSm100TmaUmmaWarpSpecializedILi34ELi2ELi4ENS5_IJNS4_1CILi1EEENSA_ILi8EEESB_EEEEENS5_IJNSA_ILi128EEENSA_ILi64EEENSA_ILi32EEEEEENS_12float_e4m3_tENS5_IJlSB_lEEESJ_SK_NS4_8TiledMMAINS4_8MMA_AtomIJNS4_10MMA_TraitsINS4_19SM100_MMA_F8F6F4_SSEJSJ_SJ_fSF_SG_NS4_17integral_constantINS4_4UMMA5MajorELSR_0EEESS_NSP_INSQ_7ScaleInELST_0EEESU_EEEEEENS4_6LayoutINS5_IJSB_SB_SB_EEENS5_IJNSA_ILi0EEESZ_SZ_EEEEENS5_IJNS4_10UnderscoreES12_S12_EEEEENS4_23SM90_TMA_LOAD_MULTICASTENS4_14ComposedLayoutINS4_7SwizzleILi1ELi4ELi3EEENS4_18smem_ptr_flag_bitsILi8EEENSX_INS5_IJSC_SH_EEENS5_IJSH_SB_EEEEEEEvNS4_8identityENS4_13SM90_TMA_LOADES1E_vS1F_EENS_8epilogue10collective18CollectiveEpilogueINS1I_23Sm100TmaWarpSpecializedILi1ELi1ELi64ELb0ELb0EEEJSI_NS5_IJNSX_ISF_SB_EENSX_ISG_SB_EEEEESJ_SK_SJ_SK_NS1I_6fusion15FusionCallbacksIS1M_NS1Q_17LinearCombinationISJ_fSJ_fLNS_15FloatRoundStyleE2EEESI_S1P_JEEENS4_5SM1004TMEM4LOAD26SM100_TMEM_LOAD_32dp32b64xES1G_NS16_INS17_ILi2ELi4ELi3EEES1A_NSX_INS5_IJSC_SG_EEENS5_IJSG_SB_EEEEEEENS4_39AutoVectorizingCopyWithAssumedAlignmentILi128EEENS4_14SM90_TMA_STOREES24_S26_S26_EEEvvEEEEvNT_6ParamsE --------------------------
	.section	.nv.shared._ZN7cutlass13device_kernelINS_4gemm6kernel13GemmUniversalIN4cute5tupleIJiiiiEEENS1_10collective13CollectiveMmaINS1_35MainloopSm100TmaUmmaWarpSpecializedILi34ELi2ELi4ENS5_IJNS4_1CILi1EEENSA_ILi8EEESB_EEEEENS5_IJNSA_ILi128EEENSA_ILi64EEENSA_ILi32EEEEEENS_12float_e4m3_tENS5_IJlSB_lEEESJ_SK_NS4_8TiledMMAINS4_8MMA_AtomIJNS4_10MMA_TraitsINS4_19SM100_MMA_F8F6F4_SSEJSJ_SJ_fSF_SG_NS4_17integral_constantINS4_4UMMA5MajorELSR_0EEESS_NSP_INSQ_7ScaleInELST_0EEESU_EEEEEENS4_6LayoutINS5_IJSB_SB_SB_EEENS5_IJNSA_ILi0EEESZ_SZ_EEEEENS5_IJNS4_10UnderscoreES12_S12_EEEEENS4_23SM90_TMA_LOAD_MULTICASTENS4_14ComposedLayoutINS4_7SwizzleILi1ELi4ELi3EEENS4_18smem_ptr_flag_bitsILi8EEENSX_INS5_IJSC_SH_EEENS5_IJSH_SB_EEEEEEEvNS4_8identityENS4_13SM90_TMA_LOADES1E_vS1F_EENS_8epilogue10collective18CollectiveEpilogueINS1I_23Sm100TmaWarpSpecializedILi1ELi1ELi64ELb0ELb0EEEJSI_NS5_IJNSX_ISF_SB_EENSX_ISG_SB_EEEEESJ_SK_SJ_SK_NS1I_6fusion15FusionCallbacksIS1M_NS1Q_17LinearCombinationISJ_fSJ_fLNS_15FloatRoundStyleE2EEESI_S1P_JEEENS4_5SM1004TMEM4LOAD26SM100_TMEM_LOAD_32dp32b64xES1G_NS16_INS17_ILi2ELi4ELi3EEES1A_NSX_INS5_IJSC_SG_EEENS5_IJSG_SB_EEEEEEENS4_39AutoVectorizingCopyWithAssumedAlignmentILi128EEENS4_14SM90_TMA_STOREES24_S26_S26_EEEvvEEEEvNT_6ParamsE,"aw",@nobits
	.sectionflags	@""
	.align	16
	.zero		1024


//--------------------- .nv.shared.reserved.0     --------------------------
	.section	.nv.shared.reserved.0,"aw",@nobits
	.weak		__nv_reservedSMEM_offset_0_alias
	.size		__nv_reservedSMEM_offset_0_alias, 0, 64
	.other		__nv_reservedSMEM_offset_0_alias,@"STO_CUDA_RESERVED_SHARED STV_DEFAULT"
__nv_reservedSMEM_offset_0_alias:
	.zero		0
.nv.shared.reserved.0:
	.zero		64
	.weak		__nv_reservedSMEM_tcgen05_partition
	.type		__nv_reservedSMEM_tcgen05_partition,@object
	.size		__nv_reservedSMEM_tcgen05_partition,(.L_0 - __nv_reservedSMEM_tcgen05_partition)
__nv_reservedSMEM_tcgen05_partition:
	.zero		32
.L_0:


//--------------------- .nv.global                --------------------------
	.section	.nv.global,"aw",@nobits
.nv.global:
	.type		_ZN40_INTERNAL_d363fdf7_4_k_cu_951a9623_328584cute1_E,@object
	.size		_ZN40_INTERNAL_d363fdf7_4_k_cu_951a9623_328584cute1_E,(_ZN40_INTERNAL_d363fdf7_4_k_cu_951a9623_328584cuda3std3__45__cpo6cbeginE - _ZN40_INTERNAL_d363fdf7_4_k_cu_951a9623_328584cute1_E)
_ZN40_INTERNAL_d363fdf7_4_k_cu_951a9623_328584cute1_E:
	.zero		1
	.type		_ZN40_INTERNAL_d363fdf7_4_k_cu_951a9623_328584cuda3std3__45__cpo6cbeginE,@object
	.size		_ZN40_INTERNAL_d363fdf7_4_k_cu_951a9623_328584cuda3std3__45__cpo6cbeginE,(_ZN40_INTERNAL_d363fdf7_4_k_cu_951a9623_328584cuda3std3__48in_placeE - _ZN40_INTERNAL_d363fdf7_4_k_cu_951a9623_328584cuda3std3__45__cpo6cbeginE)
_ZN40_INTERNAL_d363fdf7_4_k_cu_951a9623_328584cuda3std3__45__cpo6cbeginE:
	.zero		1
	.type		_ZN40_INTERNAL_d363fdf7_4_k_cu_951a9623_328584cuda3std3__48in_placeE,@object
	.size		_ZN40_INTERNAL_d363fdf7_4_k_cu_951a9623_328584cuda3std3__48in_placeE,(_ZN40_INTERNAL_d363fdf7_4_k_cu_951a9623_328584cuda3std6ranges3__45__cpo9iter_moveE - _ZN40_INTERNAL_d363fdf7_4_k_cu_951a9623_328584cuda3std3__48in_placeE)
_ZN40_INTERNAL_d363fdf7_4_k_cu_951a9623_328584cuda3std3__48in_placeE:
	.zero		1
	.type		_ZN40_INTERNAL_d363fdf7_4_k_cu_951a9623_328584cuda3std6ranges3__45__cpo9iter_moveE,@object
	.size		_ZN40_INTERNAL_d363fdf7_4_k_cu_951a9623_328584cuda3std6ranges3__45__cpo9iter_moveE,(_ZN40_INTERNAL_d363fdf7_4_k_cu_951a9623_328584cuda3std3__45__cpo5beginE - _ZN40_INTERNAL_d363fdf7_4_k_cu_951a9623_328584cuda3std6ranges3__45__cpo9iter_moveE)
_ZN40_INTERNAL_d363fdf7_4_k_cu_951a9623_328584cuda3std6ranges3__45__cpo9iter_moveE:
	.zero		1
	.type		_ZN40_INTERNAL_d363fdf7_4_k_cu_951a9623_328584cuda3std3__45__cpo5beginE,@object
	.size		_ZN40_INTERNAL_d363fdf7_4_k_cu_951a9623_328584cuda3std3__45__cpo5beginE,(_ZN40_INTERNAL_d363fdf7_4_k_cu_951a9623_328584cuda3std3__442_GLOBAL__N__d363fdf7_4_k_cu_951a9623_328586ignoreE - _ZN40_INTERNAL_d363fdf7_4_k_cu_951a9623_328584cuda3std3__45__cpo5beginE)
_ZN40_INTERNAL_d363fdf7_4_k_cu_951a9623_328584cuda3std3__45__cpo5beginE:
	.zero		1
	.type		_ZN40_INTERNAL_d363fdf7_4_k_cu_951a9623_328584cuda3std3__442_GLOBAL__N__d363fdf7_4_k_cu_951a9623_328586ignoreE,@object
	.size		_ZN40_INTERNAL_d363fdf7_4_k_cu_951a9623_328584cuda3std3__442_GLOBAL__N__d363fdf7_4_k_cu_951a9623_328586ignoreE,(_ZN40_INTERNAL_d363fdf7_4_k_cu_951a9623_328584cute7productE - _ZN40_INTERNAL_d363fdf7_4_k_cu_951a9623_328584cuda3std3__442_GLOBAL__N__d363fdf7_4_k_cu_951a9623_328586ignoreE)
_ZN40_INTERNAL_d363fdf7_4_k_cu_951a9623_328584cuda3std3__442_GLOBAL__N__d363fdf7_4_k_cu_951a9623_328586ignoreE:
	.zero		1
	.type		_ZN40_INTERNAL_d363fdf7_4_k_cu_951a9623_328584cute7productE,@object
	.size		_ZN40_INTERNAL_d363fdf7_4_k_cu_951a9623_328584cute7productE,(_ZN40_INTERNAL_d363fdf7_4_k_cu_951a9623_328584cuda3std3__45__cpo3endE - _ZN40_INTERNAL_d363fdf7_4_k_cu_951a9623_328584cute7productE)
_ZN40_INTERNAL_d363fdf7_4_k_cu_951a9623_328584cute7productE:
	.zero		1
	.type		_ZN40_INTERNAL_d363fdf7_4_k_cu_951a9623_328584cuda3std3__45__cpo3endE,@object
	.size		_ZN40_INTERNAL_d363fdf7_4_k_cu_951a9623_328584cuda3std3__45__cpo3endE,(_ZN40_INTERNAL_d363fdf7_4_k_cu_951a9623_328584cuda3std3__419piecewise_constructE - _ZN40_INTERNAL_d363fdf7_4_k_cu_951a9623_328584cuda3std3__45__cpo3endE)
_ZN40_INTERNAL_d363fdf7_4_k_cu_951a9623_328584cuda3std3__45__cpo3endE:
	.zero		1
	.type		_ZN40_INTERNAL_d363fdf7_4_k_cu_951a9623_328584cuda3std3__419piecewise_constructE,@object
	.size		_ZN40_INTERNAL_d363fdf7_4_k_cu_951a9623_328584cuda3std3__419piecewise_constructE,(_ZN40_INTERNAL_d363fdf7_4_k_cu_951a9623_328584cuda3std3__45__cpo4cendE - _ZN40_INTERNAL_d363fdf7_4_k_cu_951a9623_328584cuda3std3__419piecewise_constructE)
_ZN40_INTERNAL_d363fdf7_4_k_cu_951a9623_328584cuda3std3__419piecewise_constructE:
	.zero		1
	.type		_ZN40_INTERNAL_d363fdf7_4_k_cu_951a9623_328584cuda3std3__45__cpo4cendE,@object
	.size		_ZN40_INTERNAL_d363fdf7_4_k_cu_951a9623_328584cuda3std3__45__cpo4cendE,(_ZN40_INTERNAL_d363fdf7_4_k_cu_951a9623_328584cuda3std6ranges3__45__cpo4swapE - _ZN40_INTERNAL_d363fdf7_4_k_cu_951a9623_328584cuda3std3__45__cpo4cendE)
_ZN40_INTERNAL_d363fdf7_4_k_cu_951a9623_328584cuda3std3__45__cpo4cendE:
	.zero		1
	.type		_ZN40_INTERNAL_d363fdf7_4_k_cu_951a9623_328584cuda3std6ranges3__45__cpo4swapE,@object
	.size		_ZN40_INTERNAL_d363fdf7_4_k_cu_951a9623_328584cuda3std6ranges3__45__cpo4swapE,(.L_10 - _ZN40_INTERNAL_d363fdf7_4_k_cu_951a9623_328584cuda3std6ranges3__45__cpo4swapE)
_ZN40_INTERNAL_d363fdf7_4_k_cu_951a9623_328584cuda3std6ranges3__45__cpo4swapE:
	.zero		1
.L_10:


//--------------------- .nv.constant0._ZN7cutlass13device_kernelINS_4gemm6kernel13GemmUniversalIN4cute5tupleIJiiiiEEENS1_10collective13CollectiveMmaINS1_35MainloopSm100TmaUmmaWarpSpecializedILi34ELi2ELi4ENS5_IJNS4_1CILi1EEENSA_ILi8EEESB_EEEEENS5_IJNSA_ILi128EEENSA_ILi64EEENSA_ILi32EEEEEENS_12float_e4m3_tENS5_IJlSB_lEEESJ_SK_NS4_8TiledMMAINS4_8MMA_AtomIJNS4_10MMA_TraitsINS4_19SM100_MMA_F8F6F4_SSEJSJ_SJ_fSF_SG_NS4_17integral_constantINS4_4UMMA5MajorELSR_0EEESS_NSP_INSQ_7ScaleInELST_0EEESU_EEEEEENS4_6LayoutINS5_IJSB_SB_SB_EEENS5_IJNSA_ILi0EEESZ_SZ_EEEEENS5_IJNS4_10UnderscoreES12_S12_EEEEENS4_23SM90_TMA_LOAD_MULTICASTENS4_14ComposedLayoutINS4_7SwizzleILi1ELi4ELi3EEENS4_18smem_ptr_flag_bitsILi8EEENSX_INS5_IJSC_SH_EEENS5_IJSH_SB_EEEEEEEvNS4_8identityENS4_13SM90_TMA_LOADES1E_vS1F_EENS_8epilogue10collective18CollectiveEpilogueINS1I_23Sm100TmaWarpSpecializedILi1ELi1ELi64ELb0ELb0EEEJSI_NS5_IJNSX_ISF_SB_EENSX_ISG_SB_EEEEESJ_SK_SJ_SK_NS1I_6fusion15FusionCallbacksIS1M_NS1Q_17LinearCombinationISJ_fSJ_fLNS_15FloatRoundStyleE2EEESI_S1P_JEEENS4_5SM1004TMEM4LOAD26SM100_TMEM_LOAD_32dp32b64xES1G_NS16_INS17_ILi2ELi4ELi3EEES1A_NSX_INS5_IJSC_SG_EEENS5_IJSG_SB_EEEEEEENS4_39AutoVectorizingCopyWithAssumedAlignmentILi128EEENS4_14SM90_TMA_STOREES24_S26_S26_EEEvvEEEEvNT_6ParamsE --------------------------
	.section	.nv.constant0._ZN7cutlass13device_kernelINS_4gemm6kernel13GemmUniversalIN4cute5tupleIJiiiiEEENS1_10collective13CollectiveMmaINS1_35MainloopSm100TmaUmmaWarpSpecializedILi34ELi2ELi4ENS5_IJNS4_1CILi1EEENSA_ILi8EEESB_EEEEENS5_IJNSA_ILi128EEENSA_ILi64EEENSA_ILi32EEEEEENS_12float_e4m3_tENS5_IJlSB_lEEESJ_SK_NS4_8TiledMMAINS4_8MMA_AtomIJNS4_10MMA_TraitsINS4_19SM100_MMA_F8F6F4_SSEJSJ_SJ_fSF_SG_NS4_17integral_constantINS4_4UMMA5MajorELSR_0EEESS_NSP_INSQ_7ScaleInELST_0EEESU_EEEEEENS4_6LayoutINS5_IJSB_SB_SB_EEENS5_IJNSA_ILi0EEESZ_SZ_EEEEENS5_IJNS4_10UnderscoreES12_S12_EEEEENS4_23SM90_TMA_LOAD_MULTICASTENS4_14ComposedLayoutINS4_7SwizzleILi1ELi4ELi3EEENS4_18smem_ptr_flag_bitsILi8EEENSX_INS5_IJSC_SH_EEENS5_IJSH_SB_EEEEEEEvNS4_8identityENS4_13SM90_TMA_LOADES1E_vS1F_EENS_8epilogue10collective18CollectiveEpilogueINS1I_23Sm100TmaWarpSpecializedILi1ELi1ELi64ELb0ELb0EEEJSI_NS5_IJNSX_ISF_SB_EENSX_ISG_SB_EEEEESJ_SK_SJ_SK_NS1I_6fusion15FusionCallbacksIS1M_NS1Q_17LinearCombinationISJ_fSJ_fLNS_15FloatRoundStyleE2EEESI_S1P_JEEENS4_5SM1004TMEM4LOAD26SM100_TMEM_LOAD_32dp32b64xES1G_NS16_INS17_ILi2ELi4ELi3EEES1A_NSX_INS5_IJSC_SG_EEENS5_IJSG_SB_EEEEEEENS4_39AutoVectorizingCopyWithAssumedAlignmentILi128EEENS4_14SM90_TMA_STOREES24_S26_S26_EEEvvEEEEvNT_6ParamsE,"a",@progbits
	.sectionflags	@""
	.align	4
.nv.constant0._ZN7cutlass13device_kernelINS_4gemm6kernel13GemmUniversalIN4cute5tupleIJiiiiEEENS1_10collective13CollectiveMmaINS1_35MainloopSm100TmaUmmaWarpSpecializedILi34ELi2ELi4ENS5_IJNS4_1CILi1EEENSA_ILi8EEESB_EEEEENS5_IJNSA_ILi128EEENSA_ILi64EEENSA_ILi32EEEEEENS_12float_e4m3_tENS5_IJlSB_lEEESJ_SK_NS4_8TiledMMAINS4_8MMA_AtomIJNS4_10MMA_TraitsINS4_19SM100_MMA_F8F6F4_SSEJSJ_SJ_fSF_SG_NS4_17integral_constantINS4_4UMMA5MajorELSR_0EEESS_NSP_INSQ_7ScaleInELST_0EEESU_EEEEEENS4_6LayoutINS5_IJSB_SB_SB_EEENS5_IJNSA_ILi0EEESZ_SZ_EEEEENS5_IJNS4_10UnderscoreES12_S12_EEEEENS4_23SM90_TMA_LOAD_MULTICASTENS4_14ComposedLayoutINS4_7SwizzleILi1ELi4ELi3EEENS4_18smem_ptr_flag_bitsILi8EEENSX_INS5_IJSC_SH_EEENS5_IJSH_SB_EEEEEEEvNS4_8identityENS4_13SM90_TMA_LOADES1E_vS1F_EENS_8epilogue10collective18CollectiveEpilogueINS1I_23Sm100TmaWarpSpecializedILi1ELi1ELi64ELb0ELb0EEEJSI_NS5_IJNSX_ISF_SB_EENSX_ISG_SB_EEEEESJ_SK_SJ_SK_NS1I_6fusion15FusionCallbacksIS1M_NS1Q_17LinearCombinationISJ_fSJ_fLNS_15FloatRoundStyleE2EEESI_S1P_JEEENS4_5SM1004TMEM4LOAD26SM100_TMEM_LOAD_32dp32b64xES1G_NS16_INS17_ILi2ELi4ELi3EEES1A_NSX_INS5_IJSC_SG_EEENS5_IJSG_SB_EEEEEEENS4_39AutoVectorizingCopyWithAssumedAlignmentILi128EEENS4_14SM90_TMA_STOREES24_S26_S26_EEEvvEEEEvNT_6ParamsE:
	.zero		2944


//--------------------- SYMBOLS --------------------------

	.type		.nv.reservedSmem.offset0,@object
	.size		.nv.reservedSmem.offset0,0x4
	.type		.nv.reservedSmem.cap,@object
	.size		.nv.reservedSmem.cap,0x4
	.type		__assertfail,@function
